// auto-generated by cutlass_sweep.fmha — config: {"arch": "sm_90", "direction": "fwd", "dtype": "fp16", "head_dim": 96, "mask": "residual", "schedule": "tma", "tile_kv": 128, "tile_q": 64}
#include "cutlass/cutlass.h"
#include "cute/tensor.hpp"
#include "cutlass/device_kernel.h"
#include "cutlass/kernel_hardware_info.h"
#include "88_hopper_fmha/collective/fmha_fusion.hpp"
#include "88_hopper_fmha/kernel/fmha_kernel_builder.hpp"

using namespace cute;
using Element = cutlass::half_t;
using TileShape = Shape<_64, _128, _96>;
using StrideQ = cute::tuple<int, _1, cute::tuple<int, int>>;
using StrideK = cute::tuple<int, _1, cute::tuple<int, int>>;
using StrideV = cute::tuple<int, cute::_1, cute::tuple<int, int>>;

using Kernel = typename cutlass::fmha::kernel::FmhaBuilder<
    Element, float, float,
    TileShape, StrideQ, StrideK, StrideV,
    cutlass::fmha::collective::ResidualFusion,
    cutlass::gemm::KernelTma
  >::Kernel;

auto* _anchor = &cutlass::device_kernel<Kernel>;


// ===== COMPILED SASS (sm_90a) =====

	.target	sm_90a

	.elftype	@"ET_EXEC"


//--------------------- .note.nv.tkinfo           --------------------------
	.section	.note.nv.tkinfo,"",@"SHT_NOTE"
	.sectionflags	@"SHF_NOTE_NV_TKINFO"
	.tkinfo
        /*0018*/ 	.word	0x00000002
        /*0030*/ 	.string	""
        /*0030*/ 	.string	"ptxas"
        /*0030*/ 	.string	"Cuda compilation tools, release 13.0, V13.0.88"
        /*0030*/ 	.string	"Build cuda_13.0.r13.0/compiler.36424714_0"
        /*0030*/ 	.string	"-arch sm_90a -m 64 "



//--------------------- .note.nv.cuinfo           --------------------------
	.section	.note.nv.cuinfo,"",@"SHT_NOTE"
	.sectionflags	@"SHF_NOTE_NV_CUINFO"
        /*0018*/ 	.short	0x0002
        /*001a*/ 	.short	0x005a
        /*001c*/ 	.short	0x0082
	.zero		2


//--------------------- .nv.info                  --------------------------
	.section	.nv.info,"",@"SHT_CUDA_INFO"
	.align	4


	//----- nvinfo : EIATTR_REGCOUNT
	.align		4
        /*0000*/ 	.byte	0x04, 0x2f
        /*0002*/ 	.short	(.L_16 - .L_15)
	.align		4
.L_15:
        /*0004*/ 	.word	index@(_ZN7cutlass13device_kernelINS_4fmha6kernel13FmhaKernelTmaINS1_10collective15FmhaMainloopTmaINS_6half_tEfN4cute5tupleIJNS7_1CILi64EEENS9_ILi128EEENS9_ILi96EEEEEENS4_14ResidualFusionEJEEENS4_15FmhaFwdEpilogueIS6_fNS8_IJSA_SC_SB_EEEEEJEEEEEvNT_6ParamsE)
        /*0008*/ 	.word	0x00000091


	//----- nvinfo : EIATTR_FRAME_SIZE
	.align		4
.L_16:
        /*000c*/ 	.byte	0x04, 0x11
        /*000e*/ 	.short	(.L_18 - .L_17)
	.align		4
.L_17:
        /*0010*/ 	.word	index@($__internal_0_$__cuda_sm20_rcp_rn_f32_slowpath)
        /*0014*/ 	.word	0x00000000


	//----- nvinfo : EIATTR_FRAME_SIZE
	.align		4
.L_18:
        /*0018*/ 	.byte	0x04, 0x11
        /*001a*/ 	.short	(.L_20 - .L_19)
	.align		4
.L_19:
        /*001c*/ 	.word	index@(_ZN7cutlass13device_kernelINS_4fmha6kernel13FmhaKernelTmaINS1_10collective15FmhaMainloopTmaINS_6half_tEfN4cute5tupleIJNS7_1CILi64EEENS9_ILi128EEENS9_ILi96EEEEEENS4_14ResidualFusionEJEEENS4_15FmhaFwdEpilogueIS6_fNS8_IJSA_SC_SB_EEEEEJEEEEEvNT_6ParamsE)
        /*0020*/ 	.word	0x00000000


	//----- nvinfo : EIATTR_MIN_STACK_SIZE
	.align		4
.L_20:
        /*0024*/ 	.byte	0x04, 0x12
        /*0026*/ 	.short	(.L_22 - .L_21)
	.align		4
.L_21:
        /*0028*/ 	.word	index@(_ZN7cutlass13device_kernelINS_4fmha6kernel13FmhaKernelTmaINS1_10collective15FmhaMainloopTmaINS_6half_tEfN4cute5tupleIJNS7_1CILi64EEENS9_ILi128EEENS9_ILi96EEEEEENS4_14ResidualFusionEJEEENS4_15FmhaFwdEpilogueIS6_fNS8_IJSA_SC_SB_EEEEEJEEEEEvNT_6ParamsE)
        /*002c*/ 	.word	0x00000000
.L_22:


//--------------------- .nv.compat                --------------------------
	.section	.nv.compat,"",@"SHT_CUDA_COMPAT_INFO"
	.align	4
        /*0000*/ 	.byte	0x02, 0x09, 0x01, 0x00, 0x02, 0x02, 0x04, 0x00, 0x02, 0x05, 0x05, 0x00, 0x03, 0x07, 0x01, 0x01
        /*0010*/ 	.byte	0x02, 0x03, 0x01, 0x00, 0x02, 0x06, 0x01, 0x00, 0x04, 0x0b, 0x08, 0x00, 0x00, 0x00, 0x00, 0x00
        /*0020*/ 	.byte	0x00, 0x00, 0x00, 0x00


//--------------------- .nv.info._ZN7cutlass13device_kernelINS_4fmha6kernel13FmhaKernelTmaINS1_10collective15FmhaMainloopTmaINS_6half_tEfN4cute5tupleIJNS7_1CILi64EEENS9_ILi128EEENS9_ILi96EEEEEENS4_14ResidualFusionEJEEENS4_15FmhaFwdEpilogueIS6_fNS8_IJSA_SC_SB_EEEEEJEEEEEvNT_6ParamsE --------------------------
	.section	.nv.info._ZN7cutlass13device_kernelINS_4fmha6kernel13FmhaKernelTmaINS1_10collective15FmhaMainloopTmaINS_6half_tEfN4cute5tupleIJNS7_1CILi64EEENS9_ILi128EEENS9_ILi96EEEEEENS4_14ResidualFusionEJEEENS4_15FmhaFwdEpilogueIS6_fNS8_IJSA_SC_SB_EEEEEJEEEEEvNT_6ParamsE,"",@"SHT_CUDA_INFO"
	.sectionflags	@""
	.align	4


	//----- nvinfo : EIATTR_CUDA_API_VERSION
	.align		4
        /*0000*/ 	.byte	0x04, 0x37
        /*0002*/ 	.short	(.L_24 - .L_23)
.L_23:
        /*0004*/ 	.word	0x00000082


	//----- nvinfo : EIATTR_KPARAM_INFO
	.align		4
.L_24:
        /*0008*/ 	.byte	0x04, 0x17
        /*000a*/ 	.short	(.L_26 - .L_25)
.L_25:
        /*000c*/ 	.word	0x00000000
        /*0010*/ 	.short	0x0000
        /*0012*/ 	.short	0x0070
        /*0014*/ 	.byte	0x00, 0xf0, 0x01, 0x20


	//----- nvinfo : EIATTR_SPARSE_MMA_MASK
	.align		4
.L_26:
        /*0018*/ 	.byte	0x03, 0x50
        /*001a*/ 	.short	0x0000


	//----- nvinfo : EIATTR_MAXREG_COUNT
	.align		4
        /*001c*/ 	.byte	0x03, 0x1b
        /*001e*/ 	.short	0x00ff


	//----- nvinfo : EIATTR_NUM_BARRIERS
	.align		4
        /*0020*/ 	.byte	0x02, 0x4c
        /*0022*/ 	.byte	0x02
	.zero		1


	//----- nvinfo : EIATTR_EXTERNS
	.align		4
        /*0024*/ 	.byte	0x04, 0x0f
        /*0026*/ 	.short	(.L_28 - .L_27)


	//   ....[0]....
	.align		4
.L_27:
        /*0028*/ 	.word	index@(__assertfail)


	//----- nvinfo : EIATTR_MERCURY_ISA_VERSION
	.align		4
.L_28:
        /*002c*/ 	.byte	0x03, 0x5f
        /*002e*/ 	.short	0x0101


	//----- nvinfo : EIATTR_COOP_GROUP_MASK_REGIDS
	.align		4
        /*0030*/ 	.byte	0x04, 0x29
        /*0032*/ 	.short	(.L_30 - .L_29)


	//   ....[0]....
.L_29:
        /*0034*/ 	.word	0xffffffff


	//   ....[1]....
        /*0038*/ 	.word	0xffffffff


	//   ....[2]....
        /*003c*/ 	.word	0xffffffff


	//   ....[3]....
        /*0040*/ 	.word	0xffffffff


	//   ....[4]....
        /*0044*/ 	.word	0xffffffff


	//   ....[5]....
        /*0048*/ 	.word	0xffffffff


	//   ....[6]....
        /*004c*/ 	.word	0xffffffff


	//   ....[7]....
        /*0050*/ 	.word	0xffffffff


	//   ....[8]....
        /*0054*/ 	.word	0xffffffff


	//   ....[9]....
        /*0058*/ 	.word	0xffffffff


	//   ....[10]....
        /*005c*/ 	.word	0xffffffff


	//   ....[11]....
        /*0060*/ 	.word	0xffffffff


	//   ....[12]....
        /*0064*/ 	.word	0xffffffff


	//   ....[13]....
        /*0068*/ 	.word	0xffffffff


	//   ....[14]....
        /*006c*/ 	.word	0xffffffff


	//   ....[15]....
        /*0070*/ 	.word	0xffffffff


	//   ....[16]....
        /*0074*/ 	.word	0xffffffff


	//   ....[17]....
        /*0078*/ 	.word	0xffffffff


	//   ....[18]....
        /*007c*/ 	.word	0xffffffff


	//   ....[19]....
        /*0080*/ 	.word	0xffffffff


	//   ....[20]....
        /*0084*/ 	.word	0xffffffff


	//----- nvinfo : EIATTR_COOP_GROUP_INSTR_OFFSETS
	.align		4
.L_30:
        /*0088*/ 	.byte	0x04, 0x28
        /*008a*/ 	.short	(.L_32 - .L_31)


	//   ....[0]....
.L_31:
        /*008c*/ 	.word	0x00000050


	//   ....[1]....
        /*0090*/ 	.word	0x00000140


	//   ....[2]....
        /*0094*/ 	.word	0x00000270


	//   ....[3]....
        /*0098*/ 	.word	0x00000410


	//   ....[4]....
        /*009c*/ 	.word	0x00000590


	//   ....[5]....
        /*00a0*/ 	.word	0x00002990


	//   ....[6]....
        /*00a4*/ 	.word	0x000029b0


	//   ....[7]....
        /*00a8*/ 	.word	0x000029d0


	//   ....[8]....
        /*00ac*/ 	.word	0x000029f0


	//   ....[9]....
        /*00b0*/ 	.word	0x00005460


	//   ....[10]....
        /*00b4*/ 	.word	0x00005490


	//   ....[11]....
        /*00b8*/ 	.word	0x000054b0


	//   ....[12]....
        /*00bc*/ 	.word	0x000054d0


	//   ....[13]....
        /*00c0*/ 	.word	0x00008dc0


	//   ....[14]....
        /*00c4*/ 	.word	0x00008de0


	//   ....[15]....
        /*00c8*/ 	.word	0x00008e20


	//   ....[16]....
        /*00cc*/ 	.word	0x00008e40


	//   ....[17]....
        /*00d0*/ 	.word	0x0000b520


	//   ....[18]....
        /*00d4*/ 	.word	0x0000b560


	//   ....[19]....
        /*00d8*/ 	.word	0x0000b5b0


	//   ....[20]....
        /*00dc*/ 	.word	0x0000b5c0


	//----- nvinfo : EIATTR_SYSCALL_OFFSETS
	.align		4
.L_32:
        /*00e0*/ 	.byte	0x04, 0x46
        /*00e2*/ 	.short	(.L_34 - .L_33)


	//   ....[0]....
.L_33:
        /*00e4*/ 	.word	0x0000c000


	//   ....[1]....
        /*00e8*/ 	.word	0x0000c120


	//----- nvinfo : EIATTR_MBARRIER_INSTR_OFFSETS
	.align		4
.L_34:
        /*00ec*/ 	.byte	0x04, 0x39
        /*00ee*/ 	.short	(.L_36 - .L_35)


	//   ....[0]....
.L_35:
        /*00f0*/ 	.word	0x00000240
        /*00f4*/ 	.word	0x000000ff
        /*00f8*/ 	.word	0x0001b040
        /*00fc*/ 	.short	0x0100
        /*00fe*/ 	.byte	0x08
	.zero		1


	//   ....[1]....
        /*0100*/ 	.word	0x00000250
        /*0104*/ 	.word	0x000000ff
        /*0108*/ 	.word	0x0001b048
        /*010c*/ 	.short	0x0100
        /*010e*/ 	.byte	0x08
	.zero		1


	//   ....[2]....
        /*0110*/ 	.word	0x00000380
        /*0114*/ 	.word	0x000000ff
        /*0118*/ 	.word	0x0001b000
        /*011c*/ 	.short	0x0100
        /*011e*/ 	.byte	0x08
	.zero		1


	//   ....[3]....
        /*0120*/ 	.word	0x00000390
        /*0124*/ 	.word	0x000000ff
        /*0128*/ 	.word	0x0001b020
        /*012c*/ 	.short	0x0100
        /*012e*/ 	.byte	0x08
	.zero		1


	//   ....[4]....
        /*0130*/ 	.word	0x000003a0
        /*0134*/ 	.word	0x000000ff
        /*0138*/ 	.word	0x0001b008
        /*013c*/ 	.short	0x0100
        /*013e*/ 	.byte	0x08
	.zero		1


	//   ....[5]....
        /*0140*/ 	.word	0x000003b0
        /*0144*/ 	.word	0x000000ff
        /*0148*/ 	.word	0x0001b028
        /*014c*/ 	.short	0x0100
        /*014e*/ 	.byte	0x08
	.zero		1


	//   ....[6]....
        /*0150*/ 	.word	0x000003c0
        /*0154*/ 	.word	0x000000ff
        /*0158*/ 	.word	0x0001b010
        /*015c*/ 	.short	0x0100
        /*015e*/ 	.byte	0x08
	.zero		1


	//   ....[7]....
        /*0160*/ 	.word	0x000003d0
        /*0164*/ 	.word	0x000000ff
        /*0168*/ 	.word	0x0001b030
        /*016c*/ 	.short	0x0100
        /*016e*/ 	.byte	0x08
	.zero		1


	//   ....[8]....
        /*0170*/ 	.word	0x000003e0
        /*0174*/ 	.word	0x000000ff
        /*0178*/ 	.word	0x0001b018
        /*017c*/ 	.short	0x0100
        /*017e*/ 	.byte	0x08
	.zero		1


	//   ....[9]....
        /*0180*/ 	.word	0x000003f0
        /*0184*/ 	.word	0x000000ff
        /*0188*/ 	.word	0x0001b038
        /*018c*/ 	.short	0x0100
        /*018e*/ 	.byte	0x08
	.zero		1


	//   ....[10]....
        /*0190*/ 	.word	0x00000520
        /*0194*/ 	.word	0x000000ff
        /*0198*/ 	.word	0x0001b050
        /*019c*/ 	.short	0x0100
        /*019e*/ 	.byte	0x08
	.zero		1


	//   ....[11]....
        /*01a0*/ 	.word	0x00000530
        /*01a4*/ 	.word	0x000000ff
        /*01a8*/ 	.word	0x0001b068
        /*01ac*/ 	.short	0x0100
        /*01ae*/ 	.byte	0x08
	.zero		1


	//   ....[12]....
        /*01b0*/ 	.word	0x00000540
        /*01b4*/ 	.word	0x000000ff
        /*01b8*/ 	.word	0x0001b058
        /*01bc*/ 	.short	0x0100
        /*01be*/ 	.byte	0x08
	.zero		1


	//   ....[13]....
        /*01c0*/ 	.word	0x00000550
        /*01c4*/ 	.word	0x000000ff
        /*01c8*/ 	.word	0x0001b070
        /*01cc*/ 	.short	0x0100
        /*01ce*/ 	.byte	0x08
	.zero		1


	//   ....[14]....
        /*01d0*/ 	.word	0x00000560
        /*01d4*/ 	.word	0x000000ff
        /*01d8*/ 	.word	0x0001b060
        /*01dc*/ 	.short	0x0100
        /*01de*/ 	.byte	0x08
	.zero		1


	//   ....[15]....
        /*01e0*/ 	.word	0x00000570
        /*01e4*/ 	.word	0x000000ff
        /*01e8*/ 	.word	0x0001b078
        /*01ec*/ 	.short	0x0100
        /*01ee*/ 	.byte	0x08
	.zero		1


	//   ....[16]....
        /*01f0*/ 	.word	0x000006d0
        /*01f4*/ 	.word	0x00000003
        /*01f8*/ 	.word	0x0001b048
        /*01fc*/ 	.short	0x010a
        /*01fe*/ 	.byte	0x3f
	.zero		1


	//   ....[17]....
        /*0200*/ 	.word	0x00000a60
        /*0204*/ 	.word	0x00000003
        /*0208*/ 	.word	0x0001b020
        /*020c*/ 	.short	0x010a
        /*020e*/ 	.byte	0x3f
	.zero		1


	//   ....[18]....
        /*0210*/ 	.word	0x00000cf0
        /*0214*/ 	.word	0x00000002
        /*0218*/ 	.word	0x0001b020
        /*021c*/ 	.short	0x010a
        /*021e*/ 	.byte	0x3f
	.zero		1


	//   ....[19]....
        /*0220*/ 	.word	0x00000ff0
        /*0224*/ 	.word	0x00000003
        /*0228*/ 	.word	0x0001b020
        /*022c*/ 	.short	0x010a
        /*022e*/ 	.byte	0x3f
	.zero		1


	//   ....[20]....
        /*0230*/ 	.word	0x000012e0
        /*0234*/ 	.word	0x00000003
        /*0238*/ 	.word	0x0001b020
        /*023c*/ 	.short	0x010a
        /*023e*/ 	.byte	0x3f
	.zero		1


	//   ....[21]....
        /*0240*/ 	.word	0x000015f0
        /*0244*/ 	.word	0x00000002
        /*0248*/ 	.word	0x0001b040
        /*024c*/ 	.short	0x010a
        /*024e*/ 	.byte	0x3f
	.zero		1


	//   ....[22]....
        /*0250*/ 	.word	0x00001610
        /*0254*/ 	.word	0x00000002
        /*0258*/ 	.word	0x0001b000
        /*025c*/ 	.short	0x010a
        /*025e*/ 	.byte	0x3f
	.zero		1


	//   ....[23]....
        /*0260*/ 	.word	0x00002e50
        /*0264*/ 	.word	0x00000002
        /*0268*/ 	.word	0x0001b008
        /*026c*/ 	.short	0x010a
        /*026e*/ 	.byte	0x3f
	.zero		1


	//   ....[24]....
        /*0270*/ 	.word	0x000049d0
        /*0274*/ 	.word	0x00000017
        /*0278*/ 	.word	0x00000000
        /*027c*/ 	.short	0x0101
        /*027e*/ 	.byte	0x3f
	.zero		1


	//   ....[25]....
        /*0280*/ 	.word	0x00004a90
        /*0284*/ 	.word	0x00000013
        /*0288*/ 	.word	0x0001b000
        /*028c*/ 	.short	0x010a
        /*028e*/ 	.byte	0x3f
	.zero		1


	//   ....[26]....
        /*0290*/ 	.word	0x00004d40
        /*0294*/ 	.word	0x0000000e
        /*0298*/ 	.word	0x0001b020
        /*029c*/ 	.short	0x010a
        /*029e*/ 	.byte	0x3f
	.zero		1


	//   ....[27]....
        /*02a0*/ 	.word	0x00005480
        /*02a4*/ 	.word	0x00000088
        /*02a8*/ 	.word	0x00000000
        /*02ac*/ 	.short	0x0101
        /*02ae*/ 	.byte	0x3f
	.zero		1


	//   ....[28]....
        /*02b0*/ 	.word	0x00005520
        /*02b4*/ 	.word	0x0000008b
        /*02b8*/ 	.word	0x0001b000
        /*02bc*/ 	.short	0x010a
        /*02be*/ 	.byte	0x3f
	.zero		1


	//   ....[29]....
        /*02c0*/ 	.word	0x000076f0
        /*02c4*/ 	.word	0x00000016
        /*02c8*/ 	.word	0x00000000
        /*02cc*/ 	.short	0x0101
        /*02ce*/ 	.byte	0x3f
	.zero		1


	//   ....[30]....
        /*02d0*/ 	.word	0x00007790
        /*02d4*/ 	.word	0x0000000e
        /*02d8*/ 	.word	0x0001b020
        /*02dc*/ 	.short	0x010a
        /*02de*/ 	.byte	0x3f
	.zero		1


	//   ....[31]....
        /*02e0*/ 	.word	0x00007b30
        /*02e4*/ 	.word	0x00000013
        /*02e8*/ 	.word	0x0001b000
        /*02ec*/ 	.short	0x010a
        /*02ee*/ 	.byte	0x3f
	.zero		1


	//   ....[32]....
        /*02f0*/ 	.word	0x00007e80
        /*02f4*/ 	.word	0x00000012
        /*02f8*/ 	.word	0x0001b020
        /*02fc*/ 	.short	0x010a
        /*02fe*/ 	.byte	0x3f
	.zero		1


	//   ....[33]....
        /*0300*/ 	.word	0x00008e50
        /*0304*/ 	.word	0x00000016
        /*0308*/ 	.word	0x00000000
        /*030c*/ 	.short	0x0101
        /*030e*/ 	.byte	0x3f
	.zero		1


	//   ....[34]....
        /*0310*/ 	.word	0x00008e60
        /*0314*/ 	.word	0x0000008e
        /*0318*/ 	.word	0x0001b000
        /*031c*/ 	.short	0x010a
        /*031e*/ 	.byte	0x3f
	.zero		1


	//   ....[35]....
        /*0320*/ 	.word	0x0000b0c0
        /*0324*/ 	.word	0x00000006
        /*0328*/ 	.word	0x00000000
        /*032c*/ 	.short	0x0101
        /*032e*/ 	.byte	0x3f
	.zero		1


	//   ....[36]....
        /*0330*/ 	.word	0x0000b140
        /*0334*/ 	.word	0x00000006
        /*0338*/ 	.word	0x0001b020
        /*033c*/ 	.short	0x010a
        /*033e*/ 	.byte	0x3f
	.zero		1


	//   ....[37]....
        /*0340*/ 	.word	0x0000cc00
        /*0344*/ 	.word	0x00000003
        /*0348*/ 	.word	0x0001b048
        /*034c*/ 	.short	0x010a
        /*034e*/ 	.byte	0x3f
	.zero		1


	//   ....[38]....
        /*0350*/ 	.word	0x0000cc50
        /*0354*/ 	.word	0x00000003
        /*0358*/ 	.word	0x0001b020
        /*035c*/ 	.short	0x010a
        /*035e*/ 	.byte	0x3f
	.zero		1


	//   ....[39]....
        /*0360*/ 	.word	0x0000cca0
        /*0364*/ 	.word	0x00000002
        /*0368*/ 	.word	0x0001b020
        /*036c*/ 	.short	0x010a
        /*036e*/ 	.byte	0x3f
	.zero		1


	//   ....[40]....
        /*0370*/ 	.word	0x0000ccf0
        /*0374*/ 	.word	0x00000003
        /*0378*/ 	.word	0x0001b020
        /*037c*/ 	.short	0x010a
        /*037e*/ 	.byte	0x3f
	.zero		1


	//   ....[41]....
        /*0380*/ 	.word	0x0000cd40
        /*0384*/ 	.word	0x00000003
        /*0388*/ 	.word	0x0001b020
        /*038c*/ 	.short	0x010a
        /*038e*/ 	.byte	0x3f
	.zero		1


	//   ....[42]....
        /*0390*/ 	.word	0x0000cd90
        /*0394*/ 	.word	0x00000002
        /*0398*/ 	.word	0x0001b040
        /*039c*/ 	.short	0x010a
        /*039e*/ 	.byte	0x3f
	.zero		1


	//   ....[43]....
        /*03a0*/ 	.word	0x0000cde0
        /*03a4*/ 	.word	0x00000002
        /*03a8*/ 	.word	0x0001b000
        /*03ac*/ 	.short	0x010a
        /*03ae*/ 	.byte	0x3f
	.zero		1


	//   ....[44]....
        /*03b0*/ 	.word	0x0000ce30
        /*03b4*/ 	.word	0x00000002
        /*03b8*/ 	.word	0x0001b008
        /*03bc*/ 	.short	0x010a
        /*03be*/ 	.byte	0x3f
	.zero		1


	//   ....[45]....
        /*03c0*/ 	.word	0x0000ce80
        /*03c4*/ 	.word	0x00000013
        /*03c8*/ 	.word	0x0001b000
        /*03cc*/ 	.short	0x010a
        /*03ce*/ 	.byte	0x3f
	.zero		1


	//   ....[46]....
        /*03d0*/ 	.word	0x0000ced0
        /*03d4*/ 	.word	0x0000000e
        /*03d8*/ 	.word	0x0001b020
        /*03dc*/ 	.short	0x010a
        /*03de*/ 	.byte	0x3f
	.zero		1


	//   ....[47]....
        /*03e0*/ 	.word	0x0000cf20
        /*03e4*/ 	.word	0x0000008b
        /*03e8*/ 	.word	0x0001b000
        /*03ec*/ 	.short	0x010a
        /*03ee*/ 	.byte	0x3f
	.zero		1


	//   ....[48]....
        /*03f0*/ 	.word	0x0000cf70
        /*03f4*/ 	.word	0x0000000e
        /*03f8*/ 	.word	0x0001b020
        /*03fc*/ 	.short	0x010a
        /*03fe*/ 	.byte	0x3f
	.zero		1


	//   ....[49]....
        /*0400*/ 	.word	0x0000cfc0
        /*0404*/ 	.word	0x00000013
        /*0408*/ 	.word	0x0001b000
        /*040c*/ 	.short	0x010a
        /*040e*/ 	.byte	0x3f
	.zero		1


	//   ....[50]....
        /*0410*/ 	.word	0x0000d010
        /*0414*/ 	.word	0x00000012
        /*0418*/ 	.word	0x0001b020
        /*041c*/ 	.short	0x010a
        /*041e*/ 	.byte	0x3f
	.zero		1


	//   ....[51]....
        /*0420*/ 	.word	0x0000d060
        /*0424*/ 	.word	0x0000008e
        /*0428*/ 	.word	0x0001b000
        /*042c*/ 	.short	0x010a
        /*042e*/ 	.byte	0x3f
	.zero		1


	//   ....[52]....
        /*0430*/ 	.word	0x0000d0b0
        /*0434*/ 	.word	0x00000006
        /*0438*/ 	.word	0x0001b020
        /*043c*/ 	.short	0x010a
        /*043e*/ 	.byte	0x3f
	.zero		1


	//----- nvinfo : EIATTR_NUM_MBARRIERS
	.align		4
.L_36:
        /*0440*/ 	.byte	0x03, 0x38
        /*0442*/ 	.short	0x0010


	//----- nvinfo : EIATTR_EXIT_INSTR_OFFSETS
	.align		4
        /*0444*/ 	.byte	0x04, 0x1c
        /*0446*/ 	.short	(.L_38 - .L_37)


	//   ....[0]....
.L_37:
        /*0448*/ 	.word	0x0000cbf0


	//----- nvinfo : EIATTR_MAX_THREADS
	.align		4
.L_38:
        /*044c*/ 	.byte	0x04, 0x05
        /*044e*/ 	.short	(.L_40 - .L_39)
.L_39:
        /*0450*/ 	.word	0x00000080
        /*0454*/ 	.word	0x00000001
        /*0458*/ 	.word	0x00000001


	//----- nvinfo : EIATTR_CRS_STACK_SIZE
	.align		4
.L_40:
        /*045c*/ 	.byte	0x04, 0x1e
        /*045e*/ 	.short	(.L_42 - .L_41)
.L_41:
        /*0460*/ 	.word	0x00000000


	//----- nvinfo : EIATTR_CBANK_PARAM_SIZE
	.align		4
.L_42:
        /*0464*/ 	.byte	0x03, 0x19
        /*0466*/ 	.short	0x0870


	//----- nvinfo : EIATTR_PARAM_CBANK
	.align		4
        /*0468*/ 	.byte	0x04, 0x0a
        /*046a*/ 	.short	(.L_44 - .L_43)
	.align		4
.L_43:
        /*046c*/ 	.word	index@(.nv.constant0._ZN7cutlass13device_kernelINS_4fmha6kernel13FmhaKernelTmaINS1_10collective15FmhaMainloopTmaINS_6half_tEfN4cute5tupleIJNS7_1CILi64EEENS9_ILi128EEENS9_ILi96EEEEEENS4_14ResidualFusionEJEEENS4_15FmhaFwdEpilogueIS6_fNS8_IJSA_SC_SB_EEEEEJEEEEEvNT_6ParamsE)
        /*0470*/ 	.short	0x0210
        /*0472*/ 	.short	0x0870


	//----- nvinfo : EIATTR_SW_WAR
	.align		4
.L_44:
        /*0474*/ 	.byte	0x04, 0x36
        /*0476*/ 	.short	(.L_46 - .L_45)
.L_45:
        /*0478*/ 	.word	0x00000008
.L_46:


//--------------------- .nv.callgraph             --------------------------
	.section	.nv.callgraph,"",@"SHT_CUDA_CALLGRAPH"
	.align	4
	.sectionentsize	8
	.align		4
        /*0000*/ 	.word	0x00000000
	.align		4
        /*0004*/ 	.word	0xffffffff
	.align		4
        /*0008*/ 	.word	index@(_ZN7cutlass13device_kernelINS_4fmha6kernel13FmhaKernelTmaINS1_10collective15FmhaMainloopTmaINS_6half_tEfN4cute5tupleIJNS7_1CILi64EEENS9_ILi128EEENS9_ILi96EEEEEENS4_14ResidualFusionEJEEENS4_15FmhaFwdEpilogueIS6_fNS8_IJSA_SC_SB_EEEEEJEEEEEvNT_6ParamsE)
	.align		4
        /*000c*/ 	.word	index@(__assertfail)
	.align		4
        /*0010*/ 	.word	0x00000000
	.align		4
        /*0014*/ 	.word	0xfffffffe
	.align		4
        /*0018*/ 	.word	0x00000000
	.align		4
        /*001c*/ 	.word	0xfffffffd
	.align		4
        /*0020*/ 	.word	0x00000000
	.align		4
        /*0024*/ 	.word	0xfffffffc


//--------------------- .nv.constant4             --------------------------
	.section	.nv.constant4,"a",@progbits
	.align	8
	.align		8
.nv.constant4:
        /*0000*/ 	.dword	__assertfail
	.align		8
        /*0008*/ 	.dword	__unnamed_1
	.align		8
        /*0010*/ 	.dword	__unnamed_2
	.align		8
        /*0018*/ 	.dword	_ZN39_INTERNAL_8adb1db8_4_k_cu_c25bb900_31144cuda3std3__45__cpo5beginE
	.align		8
        /*0020*/ 	.dword	_ZN39_INTERNAL_8adb1db8_4_k_cu_c25bb900_31144cuda3std3__45__cpo3endE
	.align		8
        /*0028*/ 	.dword	_ZN39_INTERNAL_8adb1db8_4_k_cu_c25bb900_31144cuda3std3__45__cpo6cbeginE
	.align		8
        /*0030*/ 	.dword	_ZN39_INTERNAL_8adb1db8_4_k_cu_c25bb900_31144cuda3std3__45__cpo4cendE
	.align		8
        /*0038*/ 	.dword	_ZN39_INTERNAL_8adb1db8_4_k_cu_c25bb900_31144cuda3std3__441_GLOBAL__N__8adb1db8_4_k_cu_c25bb900_31146ignoreE
	.align		8
        /*0040*/ 	.dword	_ZN39_INTERNAL_8adb1db8_4_k_cu_c25bb900_31144cuda3std3__419piecewise_constructE
	.align		8
        /*0048*/ 	.dword	_ZN39_INTERNAL_8adb1db8_4_k_cu_c25bb900_31144cuda3std3__48in_placeE
	.align		8
        /*0050*/ 	.dword	_ZN39_INTERNAL_8adb1db8_4_k_cu_c25bb900_31144cuda3std6ranges3__45__cpo4swapE
	.align		8
        /*0058*/ 	.dword	_ZN39_INTERNAL_8adb1db8_4_k_cu_c25bb900_31144cuda3std6ranges3__45__cpo9iter_moveE
	.align		8
        /*0060*/ 	.dword	_ZN39_INTERNAL_8adb1db8_4_k_cu_c25bb900_31144cute7productE
	.align		8
        /*0068*/ 	.dword	_ZN39_INTERNAL_8adb1db8_4_k_cu_c25bb900_31144cute1_E
	.align		8
        /*0070*/ 	.dword	$str$23
	.align		8
        /*0078*/ 	.dword	$str$24


//--------------------- .text._ZN7cutlass13device_kernelINS_4fmha6kernel13FmhaKernelTmaINS1_10collective15FmhaMainloopTmaINS_6half_tEfN4cute5tupleIJNS7_1CILi64EEENS9_ILi128EEENS9_ILi96EEEEEENS4_14ResidualFusionEJEEENS4_15FmhaFwdEpilogueIS6_fNS8_IJSA_SC_SB_EEEEEJEEEEEvNT_6ParamsE --------------------------
	.section	.text._ZN7cutlass13device_kernelINS_4fmha6kernel13FmhaKernelTmaINS1_10collective15FmhaMainloopTmaINS_6half_tEfN4cute5tupleIJNS7_1CILi64EEENS9_ILi128EEENS9_ILi96EEEEEENS4_14ResidualFusionEJEEENS4_15FmhaFwdEpilogueIS6_fNS8_IJSA_SC_SB_EEEEEJEEEEEvNT_6ParamsE,"ax",@progbits
	.align	128
.text._ZN7cutlass13device_kernelINS_4fmha6kernel13FmhaKernelTmaINS1_10collective15FmhaMainloopTmaINS_6half_tEfN4cute5tupleIJNS7_1CILi64EEENS9_ILi128EEENS9_ILi96EEEEEENS4_14ResidualFusionEJEEENS4_15FmhaFwdEpilogueIS6_fNS8_IJSA_SC_SB_EEEEEJEEEEEvNT_6ParamsE:
        .type           _ZN7cutlass13device_kernelINS_4fmha6kernel13FmhaKernelTmaINS1_10collective15FmhaMainloopTmaINS_6half_tEfN4cute5tupleIJNS7_1CILi64EEENS9_ILi128EEENS9_ILi96EEEEEENS4_14ResidualFusionEJEEENS4_15FmhaFwdEpilogueIS6_fNS8_IJSA_SC_SB_EEEEEJEEEEEvNT_6ParamsE,@function
        .size           _ZN7cutlass13device_kernelINS_4fmha6kernel13FmhaKernelTmaINS1_10collective15FmhaMainloopTmaINS_6half_tEfN4cute5tupleIJNS7_1CILi64EEENS9_ILi128EEENS9_ILi96EEEEEENS4_14ResidualFusionEJEEENS4_15FmhaFwdEpilogueIS6_fNS8_IJSA_SC_SB_EEEEEJEEEEEvNT_6ParamsE,(.L_x_95 - _ZN7cutlass13device_kernelINS_4fmha6kernel13FmhaKernelTmaINS1_10collective15FmhaMainloopTmaINS_6half_tEfN4cute5tupleIJNS7_1CILi64EEENS9_ILi128EEENS9_ILi96EEEEEENS4_14ResidualFusionEJEEENS4_15FmhaFwdEpilogueIS6_fNS8_IJSA_SC_SB_EEEEEJEEEEEvNT_6ParamsE)
        .other          _ZN7cutlass13device_kernelINS_4fmha6kernel13FmhaKernelTmaINS1_10collective15FmhaMainloopTmaINS_6half_tEfN4cute5tupleIJNS7_1CILi64EEENS9_ILi128EEENS9_ILi96EEEEEENS4_14ResidualFusionEJEEENS4_15FmhaFwdEpilogueIS6_fNS8_IJSA_SC_SB_EEEEEJEEEEEvNT_6ParamsE,@"STO_CUDA_ENTRY STV_DEFAULT"
_ZN7cutlass13device_kernelINS_4fmha6kernel13FmhaKernelTmaINS1_10collective15FmhaMainloopTmaINS_6half_tEfN4cute5tupleIJNS7_1CILi64EEENS9_ILi128EEENS9_ILi96EEEEEENS4_14ResidualFusionEJEEENS4_15FmhaFwdEpilogueIS6_fNS8_IJSA_SC_SB_EEEEEJEEEEEvNT_6ParamsE:
[----:B------:R-:W1:Y:S01]  /*0000*/  LDC R1, c[0x0][0x28] ;  /* 0x00000a00ff017b82 */ /* 0x000e620000000800 */
[----:B------:R-:W2:Y:S01]  /*0010*/  S2R R16, SR_TID.X ;  /* 0x0000000000107919 */ /* 0x000ea20000002100 */
[----:B------:R-:W-:Y:S01]  /*0020*/  ELECT P0, URZ, PT ;  /* 0x00000000003f782f */ /* 0x000fe20003800000 */
[----:B------:R-:W-:Y:S01]  /*0030*/  BSSY B0, `(.L_x_0) ;  /* 0x0000010000007945 */ /* 0x000fe20003800000 */
[----:B--2---:R-:W-:-:S05]  /*0040*/  SHF.R.U32.HI R9, RZ, 0x5, R16 ;  /* 0x00000005ff097819 */ /* 0x004fca0000011610 */
[----:B------:R-:W2:Y:S02]  /*0050*/  SHFL.IDX PT, R0, R9, RZ, 0x1f ;  /* 0x00001fff09007589 */ /* 0x000ea400000e0000 */
[----:B--2---:R-:W-:-:S13]  /*0060*/  ISETP.NE.OR P0, PT, R0, RZ, !P0 ;  /* 0x000000ff0000720c */ /* 0x004fda0004705670 */
[----:B-1----:R-:W-:Y:S05]  /*0070*/  @P0 BRA `(.L_x_1) ;  /* 0x00000000002c0947 */ /* 0x002fea0003800000 */
[----:B------:R-:W-:Y:S02]  /*0080*/  ULDC.64 UR4, c[0x0][0x198] ;  /* 0x0000660000047ab9 */ /* 0x000fe40000000a00 */
[----:B------:R-:W-:Y:S02]  /*0090*/  UIADD3 UR6, UP0, UR4, 0xf0, URZ ;  /* 0x000000f004067890 */ /* 0x000fe4000ff1e03f */
[----:B------:R-:W-:Y:S02]  /*00a0*/  UIADD3 UR8, UP1, UR4, 0x1f0, URZ ;  /* 0x000001f004087890 */ /* 0x000fe4000ff3e03f */
[----:B------:R-:W-:Y:S02]  /*00b0*/  UIADD3 UR4, UP2, UR4, 0x2f0, URZ ;  /* 0x000002f004047890 */ /* 0x000fe4000ff5e03f */
[----:B------:R-:W-:Y:S02]  /*00c0*/  UIADD3.X UR7, URZ, UR5, URZ, UP0, !UPT ;  /* 0x000000053f077290 */ /* 0x000fe400087fe43f */
[----:B------:R-:W-:-:S02]  /*00d0*/  UIADD3.X UR9, URZ, UR5, URZ, UP1, !UPT ;  /* 0x000000053f097290 */ /* 0x000fc40008ffe43f */
[----:B------:R-:W-:-:S05]  /*00e0*/  UIADD3.X UR5, URZ, UR5, URZ, UP2, !UPT ;  /* 0x000000053f057290 */ /* 0x000fca00097fe43f */
[----:B------:R1:W-:Y:S02]  /*00f0*/  UTMACCTL.PF [UR6] ;  /* 0x00000000060079b9 */ /* 0x0003e40008040000 */
[----:B------:R1:W-:Y:S02]  /*0100*/  UTMACCTL.PF [UR8] ;  /* 0x00000000080079b9 */ /* 0x0003e40008040000 */
[----:B------:R1:W-:Y:S02]  /*0110*/  UTMACCTL.PF [UR4] ;  /* 0x00000000040079b9 */ /* 0x0003e40008040000 */
[----:B-1----:R-:W-:Y:S01]  /*0120*/  NOP ;  /* 0x0000000000007918 */ /* 0x002fe20000000000 */
.L_x_1:
[----:B------:R-:W-:Y:S05]  /*0130*/  BSYNC B0 ;  /* 0x0000000000007941 */ /* 0x000fea0003800000 */
.L_x_0:
[----:B------:R-:W1:Y:S02]  /*0140*/  SHFL.IDX PT, R0, R9, RZ, 0x1f ;  /* 0x00001fff09007589 */ /* 0x000e6400000e0000 */
[----:B-1----:R-:W-:-:S13]  /*0150*/  ISETP.NE.AND P0, PT, R0, RZ, PT ;  /* 0x000000ff0000720c */ /* 0x002fda0003f05270 */
[----:B------:R-:W-:Y:S05]  /*0160*/  @P0 BRA `(.L_x_2) ;  /* 0x0000000000400947 */ /* 0x000fea0003800000 */
[----:B------:R-:W1:Y:S01]  /*0170*/  S2UR UR8, SR_CgaCtaId ;  /* 0x00000000000879c3 */ /* 0x000e620000008800 */
[----:B------:R-:W-:Y:S01]  /*0180*/  UMOV UR4, 0x400 ;  /* 0x0000040000047882 */ /* 0x000fe20000000000 */
[----:B------:R-:W-:Y:S01]  /*0190*/  UMOV UR5, 0x1 ;  /* 0x0000000100057882 */ /* 0x000fe20000000000 */
[----:B------:R-:W-:Y:S01]  /*01a0*/  UMOV UR6, 0x80 ;  /* 0x0000008000067882 */ /* 0x000fe20000000000 */
[----:B------:R-:W-:Y:S01]  /*01b0*/  ELECT P0, URZ, PT ;  /* 0x00000000003f782f */ /* 0x000fe20003800000 */
[----:B------:R-:W-:-:S04]  /*01c0*/  UIADD3 UR6, -UR6, 0x100000, URZ ;  /* 0x0010000006067890 */ /* 0x000fc8000fffe13f */
[----:B------:R-:W-:Y:S02]  /*01d0*/  USHF.L.U32 UR7, UR6, 0xb, URZ ;  /* 0x0000000b06077899 */ /* 0x000fe4000800063f */
[----:B------:R-:W-:Y:S02]  /*01e0*/  USHF.L.U32 UR6, UR6, 0x1, URZ ;  /* 0x0000000106067899 */ /* 0x000fe4000800063f */
[----:B-1----:R-:W-:Y:S02]  /*01f0*/  ULEA UR8, UR8, UR4, 0x18 ;  /* 0x0000000408087291 */ /* 0x002fe4000f8ec03f */
[----:B------:R-:W-:-:S04]  /*0200*/  UIADD3 UR4, -UR5, 0x100000, URZ ;  /* 0x0010000005047890 */ /* 0x000fc8000fffe13f */
[----:B------:R-:W-:Y:S02]  /*0210*/  USHF.L.U32 UR5, UR4, 0xb, URZ ;  /* 0x0000000b04057899 */ /* 0x000fe4000800063f */
[----:B------:R-:W-:Y:S01]  /*0220*/  USHF.L.U32 UR4, UR4, 0x1, URZ ;  /* 0x0000000104047899 */ /* 0x000fe2000800063f */
[----:B------:R-:W1:Y:S11]  /*0230*/  FENCE.VIEW.ASYNC.S ;  /* 0x00000000000073c6 */ /* 0x000e760000000000 */
[----:B-1----:R1:W2:Y:S01]  /*0240*/  SYNCS.EXCH.64 URZ, [UR8+0x1b040], UR4 ;  /* 0x01b04004083f75b2 */ /* 0x0022a20008000100 */
[----:B------:R1:W3:Y:S01]  /*0250*/  SYNCS.EXCH.64 URZ, [UR8+0x1b048], UR6 ;  /* 0x01b04806083f75b2 */ /* 0x0002e20008000100 */
[----:B------:R-:W-:Y:S01]  /*0260*/  NOP ;  /* 0x0000000000007918 */ /* 0x000fe20000000000 */
.L_x_2:
[----:B------:R-:W4:Y:S01]  /*0270*/  SHFL.IDX PT, R0, R9, RZ, 0x1f ;  /* 0x00001fff09007589 */ /* 0x000f2200000e0000 */
[----:B------:R-:W-:Y:S01]  /*0280*/  NOP ;  /* 0x0000000000007918 */ /* 0x000fe20000000000 */
[----:B----4-:R-:W-:-:S13]  /*0290*/  ISETP.NE.AND P0, PT, R0, RZ, PT ;  /* 0x000000ff0000720c */ /* 0x010fda0003f05270 */
[----:B------:R-:W-:Y:S05]  /*02a0*/  @P0 BRA `(.L_x_3) ;  /* 0x0000000000580947 */ /* 0x000fea0003800000 */
[----:B-1----:R-:W1:Y:S01]  /*02b0*/  S2UR UR5, SR_CgaCtaId ;  /* 0x00000000000579c3 */ /* 0x002e620000008800 */
[----:B------:R-:W-:Y:S01]  /*02c0*/  UMOV UR4, 0x400 ;  /* 0x0000040000047882 */ /* 0x000fe20000000000 */
[----:B------:R-:W-:Y:S01]  /*02d0*/  UMOV UR6, 0x1 ;  /* 0x0000000100067882 */ /* 0x000fe20000000000 */
[----:B------:R-:W-:Y:S01]  /*02e0*/  UMOV UR7, 0x80 ;  /* 0x0000008000077882 */ /* 0x000fe20000000000 */
[----:B------:R-:W-:Y:S01]  /*02f0*/  ELECT P0, URZ, PT ;  /* 0x00000000003f782f */ /* 0x000fe20003800000 */
[----:B-1----:R-:W-:Y:S02]  /*0300*/  ULEA UR8, UR5, UR4, 0x18 ;  /* 0x0000000405087291 */ /* 0x002fe4000f8ec03f */
[----:B------:R-:W-:-:S04]  /*0310*/  UIADD3 UR4, -UR6, 0x100000, URZ ;  /* 0x0010000006047890 */ /* 0x000fc8000fffe13f */
[----:B------:R-:W-:Y:S02]  /*0320*/  USHF.L.U32 UR5, UR4, 0xb, URZ ;  /* 0x0000000b04057899 */ /* 0x000fe4000800063f */
[----:B------:R-:W-:Y:S02]  /*0330*/  USHF.L.U32 UR4, UR4, 0x1, URZ ;  /* 0x0000000104047899 */ /* 0x000fe4000800063f */
[----:B------:R-:W-:-:S04]  /*0340*/  UIADD3 UR6, -UR7, 0x100000, URZ ;  /* 0x0010000007067890 */ /* 0x000fc8000fffe13f */
[----:B------:R-:W-:Y:S02]  /*0350*/  USHF.L.U32 UR7, UR6, 0xb, URZ ;  /* 0x0000000b06077899 */ /* 0x000fe4000800063f */
[----:B------:R-:W-:Y:S01]  /*0360*/  USHF.L.U32 UR6, UR6, 0x1, URZ ;  /* 0x0000000106067899 */ /* 0x000fe2000800063f */
[----:B------:R-:W1:Y:S03]  /*0370*/  FENCE.VIEW.ASYNC.S ;  /* 0x00000000000073c6 */ /* 0x000e660000000000 */
[----:B-1----:R4:W1:Y:S08]  /*0380*/  SYNCS.EXCH.64 URZ, [UR8+0x1b000], UR4 ;  /* 0x01b00004083f75b2 */ /* 0x0028700008000100 */
[----:B------:R4:W1:Y:S01]  /*0390*/  SYNCS.EXCH.64 URZ, [UR8+0x1b020], UR6 ;  /* 0x01b02006083f75b2 */ /* 0x0008620008000100 */
[----:B------:R4:W1:Y:S01]  /*03a0*/  SYNCS.EXCH.64 URZ, [UR8+0x1b008], UR4 ;  /* 0x01b00804083f75b2 */ /* 0x0008620008000100 */
[----:B------:R4:W1:Y:S01]  /*03b0*/  SYNCS.EXCH.64 URZ, [UR8+0x1b028], UR6 ;  /* 0x01b02806083f75b2 */ /* 0x0008620008000100 */
[----:B------:R4:W1:Y:S01]  /*03c0*/  SYNCS.EXCH.64 URZ, [UR8+0x1b010], UR4 ;  /* 0x01b01004083f75b2 */ /* 0x0008620008000100 */
[----:B------:R4:W1:Y:S01]  /*03d0*/  SYNCS.EXCH.64 URZ, [UR8+0x1b030], UR6 ;  /* 0x01b03006083f75b2 */ /* 0x0008620008000100 */
[----:B------:R4:W1:Y:S01]  /*03e0*/  SYNCS.EXCH.64 URZ, [UR8+0x1b018], UR4 ;  /* 0x01b01804083f75b2 */ /* 0x0008620008000100 */
[----:B------:R4:W1:Y:S02]  /*03f0*/  SYNCS.EXCH.64 URZ, [UR8+0x1b038], UR6 ;  /* 0x01b03806083f75b2 */ /* 0x0008640008000100 */
[----:B----4-:R-:W-:Y:S01]  /*0400*/  NOP ;  /* 0x0000000000007918 */ /* 0x010fe20000000000 */
.L_x_3:
        /* <DEDUP_REMOVED lines=22> */
[----:B------:R4:W1:Y:S02]  /*0570*/  SYNCS.EXCH.64 URZ, [UR8+0x1b078], UR6 ;  /* 0x01b07806083f75b2 */ /* 0x0008640008000100 */
[----:B----4-:R-:W-:Y:S01]  /*0580*/  NOP ;  /* 0x0000000000007918 */ /* 0x010fe20000000000 */
.L_x_4:
[----:B------:R-:W4:Y:S01]  /*0590*/  SHFL.IDX PT, R9, R9, RZ, 0x1f ;  /* 0x00001fff09097589 */ /* 0x000f2200000e0000 */
[----:B------:R-:W-:Y:S02]  /*05a0*/  ELECT P0, URZ, PT ;  /* 0x00000000003f782f */ /* 0x000fe40003800000 */
[----:B------:R-:W-:Y:S01]  /*05b0*/  SHF.R.S32.HI R3, RZ, 0x1f, R16 ;  /* 0x0000001fff037819 */ /* 0x000fe20000011410 */
[----:B------:R-:W-:Y:S01]  /*05c0*/  NOP ;  /* 0x0000000000007918 */ /* 0x000fe20000000000 */
[----:B------:R-:W4:Y:S01]  /*05d0*/  S2UR UR36, SR_CTAID.Y ;  /* 0x00000000002479c3 */ /* 0x000f220000002600 */
[----:B------:R-:W-:Y:S01]  /*05e0*/  BSSY B0, `(.L_x_5) ;  /* 0x0000031000007945 */ /* 0x000fe20003800000 */
[----:B------:R-:W-:Y:S02]  /*05f0*/  LEA.HI R3, R3, R16, RZ, 0x7 ;  /* 0x0000001003037211 */ /* 0x000fe400078f38ff */
[----:B------:R-:W-:Y:S02]  /*0600*/  MOV R8, RZ ;  /* 0x000000ff00087202 */ /* 0x000fe40000000f00 */
[----:B------:R-:W-:-:S02]  /*0610*/  LOP3.LUT R3, R3, 0xffffff80, RZ, 0xc0, !PT ;  /* 0xffffff8003037812 */ /* 0x000fc400078ec0ff */
[----:B------:R-:W4:Y:S03]  /*0620*/  S2UR UR37, SR_CTAID.Z ;  /* 0x00000000002579c3 */ /* 0x000f260000002700 */
[----:B------:R-:W-:-:S05]  /*0630*/  IMAD.IADD R0, R16, 0x1, -R3 ;  /* 0x0000000110007824 */ /* 0x000fca00078e0a03 */
[----:B-123--:R-:W-:Y:S01]  /*0640*/  BAR.SYNC.DEFER_BLOCKING 0x0 ;  /* 0x0000000000007b1d */ /* 0x00efe20000010000 */
[----:B----4-:R-:W-:-:S13]  /*0650*/  ISETP.EQ.AND P1, PT, R9, RZ, P0 ;  /* 0x000000ff0900720c */ /* 0x010fda0000722270 */
[----:B------:R-:W-:Y:S05]  /*0660*/  @!P1 BRA `(.L_x_6) ;  /* 0x0000000000a09947 */ /* 0x000fea0003800000 */
[----:B------:R-:W1:Y:S01]  /*0670*/  S2R R3, SR_CgaCtaId ;  /* 0x0000000000037919 */ /* 0x000e620000008800 */
[----:B------:R-:W-:Y:S02]  /*0680*/  MOV R2, 0x400 ;  /* 0x0000040000027802 */ /* 0x000fe40000000f00 */
[----:B------:R-:W-:Y:S02]  /*0690*/  MOV R4, 0x1 ;  /* 0x0000000100047802 */ /* 0x000fe40000000f00 */
[----:B------:R-:W-:Y:S02]  /*06a0*/  ISETP.NE.AND P3, PT, R0, RZ, PT ;  /* 0x000000ff0000720c */ /* 0x000fe40003f65270 */
[----:B-1----:R-:W-:Y:S02]  /*06b0*/  LEA R3, R3, R2, 0x18 ;  /* 0x0000000203037211 */ /* 0x002fe400078ec0ff */
[----:B------:R-:W-:-:S04]  /*06c0*/  SHF.L.U32 R2, R4, 0x1f, RZ ;  /* 0x0000001f04027819 */ /* 0x000fc800000006ff */
[----:B------:R-:W1:Y:S02]  /*06d0*/  SYNCS.PHASECHK.TRANS64.TRYWAIT P2, [R3+URZ+0x1b048], R2 ;  /* 0x01b04802030075a7 */ /* 0x000e64000804017f */
[----:B-1----:R-:W-:Y:S05]  /*06e0*/  @!P2 BRA `(.L_x_7) ;  /* 0x000000c40044a947 */ /* 0x002fea0003800000 */
.L_x_74:
[----:B------:R-:W-:Y:S05]  /*06f0*/  @P3 BRA `(.L_x_8) ;  /* 0x0000000000143947 */ /* 0x000fea0003800000 */
[----:B------:R-:W-:Y:S01]  /*0700*/  LOP3.LUT P2, RZ, R16, 0x1f, RZ, 0xc0, !PT ;  /* 0x0000001f10ff7812 */ /* 0x000fe2000784c0ff */
[----:B-1----:R-:W-:-:S04]  /*0710*/  IMAD.MOV.U32 R2, RZ, RZ, 0x3000 ;  /* 0x00003000ff027424 */ /* 0x002fc800078e00ff */
[----:B------:R2:W-:Y:S08]  /*0720*/  SYNCS.ARRIVE.TRANS64 RZ, [R3+URZ+0x1b040], R2 ;  /* 0x01b0400203ff79a7 */ /* 0x0005f0000800003f */
[----:B------:R-:W-:Y:S05]  /*0730*/  @!P2 BRA `(.L_x_8) ;  /* 0x000000000004a947 */ /* 0x000fea0003800000 */
[----:B------:R-:W-:Y:S01]  /*0740*/  BPT.TRAP 0x1 ;  /* 0x000000040000795c */ /* 0x000fe20000300000 */
.L_x_8:
[----:B------:R-:W3:Y:S01]  /*0750*/  S2UR UR11, SR_CTAID.X ;  /* 0x00000000000b79c3 */ /* 0x000ee20000002500 */
[----:B------:R-:W-:Y:S01]  /*0760*/  R2UR UR8, R3 ;  /* 0x00000000030872ca */ /* 0x000fe200000e0000 */
[----:B------:R-:W-:Y:S01]  /*0770*/  ULDC.64 UR4, c[0x0][0x198] ;  /* 0x0000660000047ab9 */ /* 0x000fe20000000a00 */
[----:B------:R-:W-:Y:S01]  /*0780*/  UMOV UR6, 0x0 ;  /* 0x0000000000067882 */ /* 0x000fe20000000000 */
[----:B------:R-:W-:Y:S01]  /*0790*/  UIADD3 UR4, UP0, UR4, 0xf0, URZ ;  /* 0x000000f004047890 */ /* 0x000fe2000ff1e03f */
[----:B------:R-:W-:Y:S01]  /*07a0*/  UMOV UR7, 0x10000000 ;  /* 0x1000000000077882 */ /* 0x000fe20000000000 */
[----:B------:R-:W-:Y:S02]  /*07b0*/  UMOV UR10, URZ ;  /* 0x0000003f000a7c82 */ /* 0x000fe40008000000 */
[----:B------:R-:W-:Y:S01]  /*07c0*/  UIADD3.X UR5, URZ, UR5, URZ, UP0, !UPT ;  /* 0x000000053f057290 */ /* 0x000fe200087fe43f */
[----:B------:R-:W-:Y:S01]  /*07d0*/  UMOV UR12, UR36 ;  /* 0x00000024000c7c82 */ /* 0x000fe20008000000 */
[----:B------:R-:W-:Y:S01]  /*07e0*/  UMOV UR13, UR37 ;  /* 0x00000025000d7c82 */ /* 0x000fe20008000000 */
[----:B------:R-:W-:Y:S01]  /*07f0*/  UMOV UR18, 0x20 ;  /* 0x0000002000127882 */ /* 0x000fe20000000000 */
[----:B------:R-:W-:-:S02]  /*0800*/  UMOV UR20, UR36 ;  /* 0x0000002400147c82 */ /* 0x000fc40008000000 */
[----:B------:R-:W-:Y:S02]  /*0810*/  UIADD3 UR9, UR8, 0x1b040, URZ ;  /* 0x0001b04008097890 */ /* 0x000fe4000fffe03f */
[----:B------:R-:W-:Y:S02]  /*0820*/  UIADD3 UR16, UR8, 0x1000, URZ ;  /* 0x0000100008107890 */ /* 0x000fe4000fffe03f */
[----:B------:R-:W-:Y:S01]  /*0830*/  UIADD3 UR32, UR8, 0x2000, URZ ;  /* 0x0000200008207890 */ /* 0x000fe2000fffe03f */
[----:B------:R-:W-:Y:S02]  /*0840*/  UMOV UR21, UR37 ;  /* 0x0000002500157c82 */ /* 0x000fe40008000000 */
[----:B------:R-:W-:Y:S01]  /*0850*/  UMOV UR17, UR9 ;  /* 0x0000000900117c82 */ /* 0x000fe20008000000 */
[----:B------:R-:W-:Y:S01]  /*0860*/  UMOV UR34, 0x40 ;  /* 0x0000004000227882 */ /* 0x000fe20000000000 */
[----:B------:R-:W-:Y:S01]  /*0870*/  UMOV UR33, UR9 ;  /* 0x0000000900217c82 */ /* 0x000fe20008000000 */
[----:B---3--:R-:W-:-:S07]  /*0880*/  USHF.L.U32 UR11, UR11, 0x6, URZ ;  /* 0x000000060b0b7899 */ /* 0x008fce000800063f */
[----:B------:R-:W-:Y:S01]  /*0890*/  UMOV UR19, UR11 ;  /* 0x0000000b00137c82 */ /* 0x000fe20008000000 */
[----:B------:R-:W-:Y:S01]  /*08a0*/  UMOV UR35, UR11 ;  /* 0x0000000b00237c82 */ /* 0x000fe20008000000 */
[----:B------:R3:W-:Y:S01]  /*08b0*/  UTMALDG.4D [UR8], [UR4], desc[UR6] ;  /* 0x00000608040075b4 */ /* 0x0007e20008019000 */
[----:B------:R3:W-:Y:S01]  /*08c0*/  UTMALDG.4D [UR16], [UR4], desc[UR6] ;  /* 0x00000610040075b4 */ /* 0x0007e20008019000 */
[----:B------:R3:W-:Y:S02]  /*08d0*/  UTMALDG.4D [UR32], [UR4], desc[UR6] ;  /* 0x00000620040075b4 */ /* 0x0007e40008019000 */
[----:B---3--:R-:W-:Y:S01]  /*08e0*/  NOP ;  /* 0x0000000000007918 */ /* 0x008fe20000000000 */
.L_x_6:
[----:B------:R-:W-:Y:S05]  /*08f0*/  BSYNC B0 ;  /* 0x0000000000007941 */ /* 0x000fea0003800000 */
.L_x_5:
[----:B------:R-:W3:Y:S01]  /*0900*/  LDC R10, c[0x0][0x28c] ;  /* 0x0000a300ff0a7b82 */ /* 0x000ee20000000800 */
[----:B------:R-:W-:Y:S01]  /*0910*/  BSSY B0, `(.L_x_9) ;  /* 0x00000c9000007945 */ /* 0x000fe20003800000 */
[----:B------:R-:W-:Y:S01]  /*0920*/  IMAD.MOV.U32 R6, RZ, RZ, 0x1 ;  /* 0x00000001ff067424 */ /* 0x000fe200078e00ff */
[----:B------:R-:W-:Y:S01]  /*0930*/  MOV R4, 0x1 ;  /* 0x0000000100047802 */ /* 0x000fe20000000f00 */
[----:B------:R-:W-:Y:S01]  /*0940*/  IMAD.MOV.U32 R5, RZ, RZ, RZ ;  /* 0x000000ffff057224 */ /* 0x000fe200078e00ff */
[----:B---3--:R-:W-:-:S04]  /*0950*/  IADD3 R17, R10, 0x7f, RZ ;  /* 0x0000007f0a117810 */ /* 0x008fc80007ffe0ff */
[----:B-12---:R-:W-:-:S04]  /*0960*/  SHF.R.S32.HI R2, RZ, 0x1f, R17 ;  /* 0x0000001fff027819 */ /* 0x006fc80000011411 */
[----:B------:R-:W-:-:S04]  /*0970*/  LEA.HI R17, R2, R17, RZ, 0x7 ;  /* 0x0000001102117211 */ /* 0x000fc800078f38ff */
[----:B------:R-:W-:-:S04]  /*0980*/  SHF.R.S32.HI R7, RZ, 0x7, R17 ;  /* 0x00000007ff077819 */ /* 0x000fc80000011411 */
[----:B------:R-:W-:Y:S01]  /*0990*/  SHF.L.U32 R7, R7, 0x1, RZ ;  /* 0x0000000107077819 */ /* 0x000fe200000006ff */
[----:B------:R-:W-:Y:S06]  /*09a0*/  @!P1 BRA `(.L_x_10) ;  /* 0x0000000800fc9947 */ /* 0x000fec0003800000 */
[----:B------:R-:W-:Y:S01]  /*09b0*/  ISETP.GE.AND P1, PT, R10, 0x1, PT ;  /* 0x000000010a00780c */ /* 0x000fe20003f26270 */
[----:B------:R-:W-:Y:S01]  /*09c0*/  IMAD.MOV.U32 R8, RZ, RZ, RZ ;  /* 0x000000ffff087224 */ /* 0x000fe200078e00ff */
[----:B------:R-:W-:Y:S02]  /*09d0*/  LOP3.LUT R12, R16, 0x1f, RZ, 0xc0, !PT ;  /* 0x0000001f100c7812 */ /* 0x000fe400078ec0ff */
[----:B------:R-:W-:-:S09]  /*09e0*/  MOV R5, RZ ;  /* 0x000000ff00057202 */ /* 0x000fd20000000f00 */
[----:B------:R-:W-:Y:S05]  /*09f0*/  @!P1 BRA `(.L_x_11) ;  /* 0x0000000400549947 */ /* 0x000fea0003800000 */
[----:B------:R-:W1:Y:S01]  /*0a00*/  S2R R3, SR_CgaCtaId ;  /* 0x0000000000037919 */ /* 0x000e620000008800 */
[----:B------:R-:W-:Y:S01]  /*0a10*/  MOV R2, 0x400 ;  /* 0x0000040000027802 */ /* 0x000fe20000000f00 */
[----:B------:R-:W-:Y:S01]  /*0a20*/  IMAD.MOV.U32 R4, RZ, RZ, 0x1 ;  /* 0x00000001ff047424 */ /* 0x000fe200078e00ff */
[----:B------:R-:W-:Y:S02]  /*0a30*/  ISETP.NE.AND P2, PT, R0, RZ, PT ;  /* 0x000000ff0000720c */ /* 0x000fe40003f45270 */
[----:B-1----:R-:W-:Y:S02]  /*0a40*/  LEA R3, R3, R2, 0x18 ;  /* 0x0000000203037211 */ /* 0x002fe400078ec0ff */
[----:B------:R-:W-:-:S04]  /*0a50*/  SHF.L.U32 R2, R4, 0x1f, RZ ;  /* 0x0000001f04027819 */ /* 0x000fc800000006ff */
[----:B------:R-:W1:Y:S02]  /*0a60*/  SYNCS.PHASECHK.TRANS64.TRYWAIT P1, [R3+URZ+0x1b020], R2 ;  /* 0x01b02002030075a7 */ /* 0x000e64000802017f */
[----:B-1----:R-:W-:Y:S05]  /*0a70*/  @!P1 BRA `(.L_x_12) ;  /* 0x000000c000749947 */ /* 0x002fea0003800000 */
.L_x_75:
[----:B------:R-:W-:Y:S01]  /*0a80*/  MOV R5, 0x1 ;  /* 0x0000000100057802 */ /* 0x000fe20000000f00 */
[----:B------:R-:W-:Y:S06]  /*0a90*/  @P2 BRA `(.L_x_13) ;  /* 0x0000000000142947 */ /* 0x000fec0003800000 */
[----:B------:R-:W-:Y:S01]  /*0aa0*/  ISETP.NE.AND P1, PT, R12, RZ, PT ;  /* 0x000000ff0c00720c */ /* 0x000fe20003f25270 */
[----:B-1----:R-:W-:-:S04]  /*0ab0*/  IMAD.MOV.U32 R2, RZ, RZ, 0x6000 ;  /* 0x00006000ff027424 */ /* 0x002fc800078e00ff */
[----:B------:R2:W-:Y:S08]  /*0ac0*/  SYNCS.ARRIVE.TRANS64 RZ, [R3+URZ+0x1b000], R2 ;  /* 0x01b0000203ff79a7 */ /* 0x0005f0000800003f */
[----:B------:R-:W-:Y:S05]  /*0ad0*/  @!P1 BRA `(.L_x_13) ;  /* 0x0000000000049947 */ /* 0x000fea0003800000 */
[----:B------:R-:W-:Y:S01]  /*0ae0*/  BPT.TRAP 0x1 ;  /* 0x000000040000795c */ /* 0x000fe20000300000 */
.L_x_13:
[----:B------:R-:W3:Y:S01]  /*0af0*/  S2R R11, SR_CgaCtaId ;  /* 0x00000000000b7919 */ /* 0x000ee20000008800 */
[----:B------:R-:W-:Y:S01]  /*0b00*/  R2UR UR32, R3 ;  /* 0x00000000032072ca */ /* 0x000fe200000e0000 */
[----:B------:R-:W-:Y:S01]  /*0b10*/  ULDC.64 UR4, c[0x0][0x198] ;  /* 0x0000660000047ab9 */ /* 0x000fe20000000a00 */
[----:B-12---:R-:W-:Y:S01]  /*0b20*/  MOV R2, 0x400 ;  /* 0x0000040000027802 */ /* 0x006fe20000000f00 */
[----:B------:R-:W-:Y:S01]  /*0b30*/  UIADD3 UR4, UP0, UR4, 0x1f0, URZ ;  /* 0x000001f004047890 */ /* 0x000fe2000ff1e03f */
[----:B------:R-:W-:Y:S01]  /*0b40*/  MOV R3, 0x1 ;  /* 0x0000000100037802 */ /* 0x000fe20000000f00 */
[----:B------:R-:W-:Y:S01]  /*0b50*/  UMOV UR19, URZ ;  /* 0x0000003f00137c82 */ /* 0x000fe20008000000 */
[----:B------:R-:W-:Y:S01]  /*0b60*/  UMOV UR6, 0x0 ;  /* 0x0000000000067882 */ /* 0x000fe20000000000 */
[----:B------:R-:W-:Y:S01]  /*0b70*/  UIADD3.X UR5, URZ, UR5, URZ, UP0, !UPT ;  /* 0x000000053f057290 */ /* 0x000fe200087fe43f */
[----:B------:R-:W-:Y:S01]  /*0b80*/  SHF.L.U32 R3, R3, 0x1f, RZ ;  /* 0x0000001f03037819 */ /* 0x000fe200000006ff */
[----:B------:R-:W-:Y:S01]  /*0b90*/  UMOV UR7, 0x10000000 ;  /* 0x1000000000077882 */ /* 0x000fe20000000000 */
[----:B------:R-:W-:Y:S01]  /*0ba0*/  UMOV UR18, URZ ;  /* 0x0000003f00127c82 */ /* 0x000fe20008000000 */
[----:B------:R-:W-:Y:S01]  /*0bb0*/  UMOV UR20, UR36 ;  /* 0x0000002400147c82 */ /* 0x000fe20008000000 */
[----:B------:R-:W-:Y:S01]  /*0bc0*/  UMOV UR21, UR37 ;  /* 0x0000002500157c82 */ /* 0x000fe20008000000 */
[----:B------:R-:W-:Y:S01]  /*0bd0*/  UIADD3 UR16, UR32, 0x3000, URZ ;  /* 0x0000300020107890 */ /* 0x000fe2000fffe03f */
[----:B------:R-:W-:Y:S01]  /*0be0*/  ISETP.NE.AND P2, PT, R0, RZ, PT ;  /* 0x000000ff0000720c */ /* 0x000fe20003f45270 */
[----:B------:R-:W-:-:S02]  /*0bf0*/  UIADD3 UR17, UR32, 0x1b000, URZ ;  /* 0x0001b00020117890 */ /* 0x000fc4000fffe03f */
[----:B------:R-:W-:Y:S02]  /*0c00*/  UIADD3 UR8, UR32, 0x5000, URZ ;  /* 0x0000500020087890 */ /* 0x000fe4000fffe03f */
[----:B------:R-:W-:Y:S01]  /*0c10*/  UIADD3 UR32, UR32, 0x7000, URZ ;  /* 0x0000700020207890 */ /* 0x000fe2000fffe03f */
[----:B------:R-:W-:Y:S01]  /*0c20*/  UMOV UR10, 0x20 ;  /* 0x00000020000a7882 */ /* 0x000fe20000000000 */
[----:B------:R-:W-:Y:S01]  /*0c30*/  UMOV UR12, UR36 ;  /* 0x00000024000c7c82 */ /* 0x000fe20008000000 */
[----:B------:R-:W-:Y:S01]  /*0c40*/  UMOV UR13, UR37 ;  /* 0x00000025000d7c82 */ /* 0x000fe20008000000 */
[----:B------:R-:W-:Y:S01]  /*0c50*/  UMOV UR11, UR19 ;  /* 0x00000013000b7c82 */ /* 0x000fe20008000000 */
[----:B------:R-:W-:Y:S01]  /*0c60*/  UMOV UR9, UR17 ;  /* 0x0000001100097c82 */ /* 0x000fe20008000000 */
[----:B------:R-:W-:Y:S01]  /*0c70*/  UMOV UR34, 0x40 ;  /* 0x0000004000227882 */ /* 0x000fe20000000000 */
[----:B------:R-:W-:Y:S01]  /*0c80*/  UMOV UR35, UR19 ;  /* 0x0000001300237c82 */ /* 0x000fe20008000000 */
[----:B------:R1:W-:Y:S01]  /*0c90*/  UTMALDG.4D [UR16], [UR4], desc[UR6] ;  /* 0x00000610040075b4 */ /* 0x0003e20008019000 */
[----:B------:R-:W-:Y:S01]  /*0ca0*/  UMOV UR33, UR17 ;  /* 0x0000001100217c82 */ /* 0x000fe20008000000 */
[----:B---3--:R-:W-:-:S05]  /*0cb0*/  LEA R4, R11, R2, 0x18 ;  /* 0x000000020b047211 */ /* 0x008fca00078ec0ff */
[----:B------:R-:W-:Y:S01]  /*0cc0*/  IMAD R2, R5, 0x8, R4 ;  /* 0x0000000805027824 */ /* 0x000fe200078e0204 */
[----:B------:R1:W-:Y:S01]  /*0cd0*/  UTMALDG.4D [UR8], [UR4], desc[UR6] ;  /* 0x00000608040075b4 */ /* 0x0003e20008019000 */
[----:B------:R1:W-:Y:S02]  /*0ce0*/  UTMALDG.4D [UR32], [UR4], desc[UR6] ;  /* 0x00000620040075b4 */ /* 0x0003e40008019000 */
[----:B------:R-:W2:Y:S02]  /*0cf0*/  SYNCS.PHASECHK.TRANS64.TRYWAIT P1, [R2+URZ+0x1b020], R3 ;  /* 0x01b02003020075a7 */ /* 0x000ea4000802017f */
[----:B-12---:R-:W-:Y:S05]  /*0d00*/  @!P1 BRA `(.L_x_14) ;  /* 0x000000bc00e49947 */ /* 0x006fea0003800000 */
.L_x_76:
[----:B------:R-:W-:Y:S01]  /*0d10*/  MOV R8, 0x1 ;  /* 0x0000000100087802 */ /* 0x000fe20000000f00 */
[----:B------:R-:W-:Y:S06]  /*0d20*/  @P2 BRA `(.L_x_15) ;  /* 0x0000000000142947 */ /* 0x000fec0003800000 */
[----:B------:R-:W-:Y:S01]  /*0d30*/  ISETP.NE.AND P1, PT, R12, RZ, PT ;  /* 0x000000ff0c00720c */ /* 0x000fe20003f25270 */
[----:B-1----:R-:W-:-:S04]  /*0d40*/  IMAD.MOV.U32 R3, RZ, RZ, 0x6000 ;  /* 0x00006000ff037424 */ /* 0x002fc800078e00ff */
[----:B------:R2:W-:Y:S08]  /*0d50*/  SYNCS.ARRIVE.TRANS64 RZ, [R2+URZ+0x1b000], R3 ;  /* 0x01b0000302ff79a7 */ /* 0x0005f0000800003f */
[----:B------:R-:W-:Y:S05]  /*0d60*/  @!P1 BRA `(.L_x_15) ;  /* 0x0000000000049947 */ /* 0x000fea0003800000 */
[----:B------:R-:W-:Y:S01]  /*0d70*/  BPT.TRAP 0x1 ;  /* 0x000000040000795c */ /* 0x000fe20000300000 */
.L_x_15:
[C---:B------:R-:W-:Y:S01]  /*0d80*/  IMAD R4, R5.reuse, 0x6000, R4 ;  /* 0x0000600005047824 */ /* 0x040fe200078e0204 */
[----:B------:R-:W-:Y:S01]  /*0d90*/  R2UR UR17, R2 ;  /* 0x00000000021172ca */ /* 0x000fe200000e0000 */
[----:B------:R-:W-:Y:S01]  /*0da0*/  ULDC.64 UR4, c[0x0][0x198] ;  /* 0x0000660000047ab9 */ /* 0x000fe20000000a00 */
[----:B------:R-:W-:Y:S01]  /*0db0*/  UMOV UR19, URZ ;  /* 0x0000003f00137c82 */ /* 0x000fe20008000000 */
[----:B------:R-:W-:Y:S01]  /*0dc0*/  UIADD3 UR4, UP0, UR4, 0x2f0, URZ ;  /* 0x000002f004047890 */ /* 0x000fe2000ff1e03f */
[----:B------:R-:W-:Y:S01]  /*0dd0*/  R2UR UR32, R4 ;  /* 0x00000000042072ca */ /* 0x000fe200000e0000 */
[----:B------:R-:W-:Y:S01]  /*0de0*/  UMOV UR6, 0x0 ;  /* 0x0000000000067882 */ /* 0x000fe20000000000 */
[----:B------:R-:W-:Y:S01]  /*0df0*/  UMOV UR7, 0x10000000 ;  /* 0x1000000000077882 */ /* 0x000fe20000000000 */
[----:B------:R-:W-:Y:S01]  /*0e00*/  UIADD3.X UR5, URZ, UR5, URZ, UP0, !UPT ;  /* 0x000000053f057290 */ /* 0x000fe200087fe43f */
[----:B------:R-:W-:Y:S01]  /*0e10*/  IADD3 R5, R5, 0x1, RZ ;  /* 0x0000000105057810 */ /* 0x000fe20007ffe0ff */
[----:B------:R-:W-:Y:S01]  /*0e20*/  UMOV UR18, URZ ;  /* 0x0000003f00127c82 */ /* 0x000fe20008000000 */
[----:B------:R-:W-:Y:S01]  /*0e30*/  UMOV UR20, UR36 ;  /* 0x0000002400147c82 */ /* 0x000fe20008000000 */
[----:B------:R-:W-:Y:S01]  /*0e40*/  UMOV UR21, UR37 ;  /* 0x0000002500157c82 */ /* 0x000fe20008000000 */
[----:B------:R-:W-:Y:S01]  /*0e50*/  UMOV UR10, 0x20 ;  /* 0x00000020000a7882 */ /* 0x000fe20000000000 */
[----:B------:R-:W-:Y:S01]  /*0e60*/  UIADD3 UR17, UR17, 0x1b000, URZ ;  /* 0x0001b00011117890 */ /* 0x000fe2000fffe03f */
[----:B------:R-:W-:Y:S01]  /*0e70*/  UMOV UR12, UR36 ;  /* 0x00000024000c7c82 */ /* 0x000fe20008000000 */
[----:B------:R-:W-:-:S02]  /*0e80*/  UMOV UR13, UR37 ;  /* 0x00000025000d7c82 */ /* 0x000fc40008000000 */
[----:B------:R-:W-:Y:S02]  /*0e90*/  UIADD3 UR16, UR32, 0x3000, URZ ;  /* 0x0000300020107890 */ /* 0x000fe4000fffe03f */
[----:B------:R-:W-:Y:S02]  /*0ea0*/  UIADD3 UR8, UR32, 0x5000, URZ ;  /* 0x0000500020087890 */ /* 0x000fe4000fffe03f */
[----:B------:R-:W-:Y:S01]  /*0eb0*/  UIADD3 UR32, UR32, 0x7000, URZ ;  /* 0x0000700020207890 */ /* 0x000fe2000fffe03f */
[----:B------:R-:W-:Y:S01]  /*0ec0*/  UMOV UR11, UR19 ;  /* 0x00000013000b7c82 */ /* 0x000fe20008000000 */
[----:B------:R-:W-:Y:S01]  /*0ed0*/  UMOV UR9, UR17 ;  /* 0x0000001100097c82 */ /* 0x000fe20008000000 */
[----:B------:R-:W-:Y:S01]  /*0ee0*/  UMOV UR34, 0x40 ;  /* 0x0000004000227882 */ /* 0x000fe20000000000 */
[----:B------:R-:W-:Y:S01]  /*0ef0*/  UMOV UR35, UR19 ;  /* 0x0000001300237c82 */ /* 0x000fe20008000000 */
[----:B------:R3:W-:Y:S01]  /*0f00*/  UTMALDG.4D [UR16], [UR4], desc[UR6] ;  /* 0x00000610040075b4 */ /* 0x0007e20008019000 */
[----:B------:R-:W-:Y:S01]  /*0f10*/  UMOV UR33, UR17 ;  /* 0x0000001100217c82 */ /* 0x000fe20008000000 */
[----:B------:R3:W-:Y:S02]  /*0f20*/  UTMALDG.4D [UR8], [UR4], desc[UR6] ;  /* 0x00000608040075b4 */ /* 0x0007e40008019000 */
[----:B------:R3:W-:Y:S02]  /*0f30*/  UTMALDG.4D [UR32], [UR4], desc[UR6] ;  /* 0x00000620040075b4 */ /* 0x0007e40008019000 */
[----:B---3--:R-:W-:Y:S01]  /*0f40*/  NOP ;  /* 0x0000000000007918 */ /* 0x008fe20000000000 */
.L_x_11:
[----:B------:R-:W-:Y:S01]  /*0f50*/  ISETP.GE.AND P1, PT, R10, 0x81, PT ;  /* 0x000000810a00780c */ /* 0x000fe20003f26270 */
[----:B------:R-:W-:-:S12]  /*0f60*/  IMAD.MOV.U32 R4, RZ, RZ, 0x1 ;  /* 0x00000001ff047424 */ /* 0x000fd800078e00ff */
[----:B------:R-:W-:Y:S05]  /*0f70*/  @!P1 BRA `(.L_x_16) ;  /* 0x0000000400849947 */ /* 0x000fea0003800000 */
[----:B-12---:R-:W1:Y:S01]  /*0f80*/  S2R R3, SR_CgaCtaId ;  /* 0x0000000000037919 */ /* 0x006e620000008800 */
[----:B------:R-:W-:Y:S02]  /*0f90*/  MOV R2, 0x400 ;  /* 0x0000040000027802 */ /* 0x000fe40000000f00 */
[----:B------:R-:W-:Y:S02]  /*0fa0*/  MOV R4, 0x1 ;  /* 0x0000000100047802 */ /* 0x000fe40000000f00 */
[----:B------:R-:W-:Y:S02]  /*0fb0*/  ISETP.NE.AND P2, PT, R0, RZ, PT ;  /* 0x000000ff0000720c */ /* 0x000fe40003f45270 */
[----:B------:R-:W-:Y:S02]  /*0fc0*/  SHF.L.U32 R4, R4, 0x1f, RZ ;  /* 0x0000001f04047819 */ /* 0x000fe400000006ff */
[----:B-1----:R-:W-:-:S05]  /*0fd0*/  LEA R2, R3, R2, 0x18 ;  /* 0x0000000203027211 */ /* 0x002fca00078ec0ff */
[----:B------:R-:W-:-:S04]  /*0fe0*/  IMAD R3, R5, 0x8, R2 ;  /* 0x0000000805037824 */ /* 0x000fc800078e0202 */
[----:B------:R-:W1:Y:S02]  /*0ff0*/  SYNCS.PHASECHK.TRANS64.TRYWAIT P1, [R3+URZ+0x1b020], R4 ;  /* 0x01b02004030075a7 */ /* 0x000e64000802017f */
[----:B-1----:R-:W-:Y:S05]  /*1000*/  @!P1 BRA `(.L_x_17) ;  /* 0x000000bc00389947 */ /* 0x002fea0003800000 */
.L_x_77:
[----:B------:R-:W-:Y:S05]  /*1010*/  @P2 BRA `(.L_x_18) ;  /* 0x0000000000142947 */ /* 0x000fea0003800000 */
[----:B------:R-:W-:Y:S02]  /*1020*/  ISETP.NE.AND P1, PT, R12, RZ, PT ;  /* 0x000000ff0c00720c */ /* 0x000fe40003f25270 */
[----:B-1----:R-:W-:-:S04]  /*1030*/  MOV R4, 0x6000 ;  /* 0x0000600000047802 */ /* 0x002fc80000000f00 */
[----:B------:R2:W-:Y:S07]  /*1040*/  SYNCS.ARRIVE.TRANS64 RZ, [R3+URZ+0x1b000], R4 ;  /* 0x01b0000403ff79a7 */ /* 0x0005ee000800003f */
[----:B------:R-:W-:Y:S05]  /*1050*/  @!P1 BRA `(.L_x_18) ;  /* 0x0000000000049947 */ /* 0x000fea0003800000 */
[----:B------:R-:W-:Y:S01]  /*1060*/  BPT.TRAP 0x1 ;  /* 0x000000040000795c */ /* 0x000fe20000300000 */
.L_x_18:
[----:B------:R-:W3:Y:S01]  /*1070*/  S2R R11, SR_CgaCtaId ;  /* 0x00000000000b7919 */ /* 0x000ee20000008800 */
[----:B------:R-:W-:Y:S01]  /*1080*/  IMAD R2, R5, 0x6000, R2 ;  /* 0x0000600005027824 */ /* 0x000fe200078e0202 */
[----:B------:R-:W-:Y:S01]  /*1090*/  R2UR UR17, R3 ;  /* 0x00000000031172ca */ /* 0x000fe200000e0000 */
[----:B------:R-:W-:Y:S01]  /*10a0*/  ULDC.64 UR4, c[0x0][0x198] ;  /* 0x0000660000047ab9 */ /* 0x000fe20000000a00 */
[----:B------:R-:W-:Y:S01]  /*10b0*/  R2UR UR19, R8 ;  /* 0x00000000081372ca */ /* 0x000fe200000e0000 */
[----:B------:R-:W-:Y:S01]  /*10c0*/  VIADD R5, R5, 0x1 ;  /* 0x0000000105057836 */ /* 0x000fe20000000000 */
[----:B------:R-:W-:Y:S01]  /*10d0*/  R2UR UR32, R2 ;  /* 0x00000000022072ca */ /* 0x000fe200000e0000 */
[----:B------:R-:W-:Y:S01]  /*10e0*/  UIADD3 UR4, UP0, UR4, 0x1f0, URZ ;  /* 0x000001f004047890 */ /* 0x000fe2000ff1e03f */
[----:B------:R-:W-:Y:S01]  /*10f0*/  MOV R2, 0x400 ;  /* 0x0000040000027802 */ /* 0x000fe20000000f00 */
[----:B------:R-:W-:Y:S01]  /*1100*/  UMOV UR6, 0x0 ;  /* 0x0000000000067882 */ /* 0x000fe20000000000 */
[C---:B------:R-:W-:Y:S01]  /*1110*/  ISETP.NE.AND P2, PT, R5.reuse, 0x4, PT ;  /* 0x000000040500780c */ /* 0x040fe20003f45270 */
[----:B------:R-:W-:Y:S01]  /*1120*/  UIADD3.X UR5, URZ, UR5, URZ, UP0, !UPT ;  /* 0x000000053f057290 */ /* 0x000fe200087fe43f */
[C---:B------:R-:W-:Y:S01]  /*1130*/  ISETP.NE.AND P1, PT, R5.reuse, 0x4, PT ;  /* 0x000000040500780c */ /* 0x040fe20003f25270 */
[----:B------:R-:W-:Y:S01]  /*1140*/  UMOV UR7, 0x10000000 ;  /* 0x1000000000077882 */ /* 0x000fe20000000000 */
[----:B------:R-:W-:Y:S01]  /*1150*/  SEL R5, R5, RZ, P2 ;  /* 0x000000ff05057207 */ /* 0x000fe20001000000 */
[----:B------:R-:W-:Y:S01]  /*1160*/  UIADD3 UR17, UR17, 0x1b000, URZ ;  /* 0x0001b00011117890 */ /* 0x000fe2000fffe03f */
[----:B-12---:R-:W-:Y:S01]  /*1170*/  SEL R4, RZ, 0x1, !P1 ;  /* 0x00000001ff047807 */ /* 0x006fe20004800000 */
[----:B------:R-:W-:Y:S01]  /*1180*/  USHF.L.U32 UR19, UR19, 0x7, URZ ;  /* 0x0000000713137899 */ /* 0x000fe2000800063f */
[----:B------:R-:W-:Y:S01]  /*1190*/  ISETP.NE.AND P2, PT, R0, RZ, PT ;  /* 0x000000ff0000720c */ /* 0x000fe20003f45270 */
[----:B------:R-:W-:-:S02]  /*11a0*/  UIADD3 UR16, UR32, 0x3000, URZ ;  /* 0x0000300020107890 */ /* 0x000fc4000fffe03f */
[----:B------:R-:W-:Y:S02]  /*11b0*/  UIADD3 UR8, UR32, 0x5000, URZ ;  /* 0x0000500020087890 */ /* 0x000fe4000fffe03f */
[----:B------:R-:W-:Y:S01]  /*11c0*/  UIADD3 UR32, UR32, 0x7000, URZ ;  /* 0x0000700020207890 */ /* 0x000fe2000fffe03f */
[----:B------:R-:W-:Y:S01]  /*11d0*/  UMOV UR18, URZ ;  /* 0x0000003f00127c82 */ /* 0x000fe20008000000 */
[----:B------:R-:W-:Y:S01]  /*11e0*/  UMOV UR20, UR36 ;  /* 0x0000002400147c82 */ /* 0x000fe20008000000 */
[----:B------:R-:W-:Y:S01]  /*11f0*/  UMOV UR21, UR37 ;  /* 0x0000002500157c82 */ /* 0x000fe20008000000 */
[----:B------:R-:W-:Y:S01]  /*1200*/  UMOV UR10, 0x20 ;  /* 0x00000020000a7882 */ /* 0x000fe20000000000 */
[----:B------:R-:W-:Y:S01]  /*1210*/  UMOV UR12, UR36 ;  /* 0x00000024000c7c82 */ /* 0x000fe20008000000 */
[----:B------:R-:W-:Y:S01]  /*1220*/  UMOV UR13, UR37 ;  /* 0x00000025000d7c82 */ /* 0x000fe20008000000 */
[----:B------:R-:W-:Y:S01]  /*1230*/  UMOV UR9, UR17 ;  /* 0x0000001100097c82 */ /* 0x000fe20008000000 */
[----:B---3--:R-:W-:Y:S01]  /*1240*/  LEA R10, R11, R2, 0x18 ;  /* 0x000000020b0a7211 */ /* 0x008fe200078ec0ff */
[----:B------:R-:W-:Y:S01]  /*1250*/  UMOV UR11, UR19 ;  /* 0x00000013000b7c82 */ /* 0x000fe20008000000 */
[----:B------:R-:W-:Y:S01]  /*1260*/  SHF.L.U32 R2, R4, 0x1f, RZ ;  /* 0x0000001f04027819 */ /* 0x000fe200000006ff */
[----:B------:R-:W-:Y:S01]  /*1270*/  UMOV UR34, 0x40 ;  /* 0x0000004000227882 */ /* 0x000fe20000000000 */
[----:B------:R-:W-:Y:S01]  /*1280*/  LEA R3, R5, R10, 0x3 ;  /* 0x0000000a05037211 */ /* 0x000fe200078e18ff */
[----:B------:R-:W-:Y:S01]  /*1290*/  UMOV UR33, UR17 ;  /* 0x0000001100217c82 */ /* 0x000fe20008000000 */
[----:B------:R1:W-:Y:S01]  /*12a0*/  UTMALDG.4D [UR16], [UR4], desc[UR6] ;  /* 0x00000610040075b4 */ /* 0x0003e20008019000 */
[----:B------:R-:W-:Y:S01]  /*12b0*/  UMOV UR35, UR19 ;  /* 0x0000001300237c82 */ /* 0x000fe20008000000 */
[----:B------:R1:W-:Y:S01]  /*12c0*/  UTMALDG.4D [UR8], [UR4], desc[UR6] ;  /* 0x00000608040075b4 */ /* 0x0003e20008019000 */
[----:B------:R1:W-:Y:S01]  /*12d0*/  UTMALDG.4D [UR32], [UR4], desc[UR6] ;  /* 0x00000620040075b4 */ /* 0x0003e20008019000 */
[----:B------:R-:W2:Y:S02]  /*12e0*/  SYNCS.PHASECHK.TRANS64.TRYWAIT P1, [R3+URZ+0x1b020], R2 ;  /* 0x01b02002030075a7 */ /* 0x000ea4000802017f */
[----:B-12---:R-:W-:Y:S05]  /*12f0*/  @!P1 BRA `(.L_x_19) ;  /* 0x000000b800909947 */ /* 0x006fea0003800000 */
.L_x_78:
[----:B------:R-:W-:Y:S05]  /*1300*/  @P2 BRA `(.L_x_20) ;  /* 0x0000000000142947 */ /* 0x000fea0003800000 */
[----:B------:R-:W-:Y:S01]  /*1310*/  ISETP.NE.AND P1, PT, R12, RZ, PT ;  /* 0x000000ff0c00720c */ /* 0x000fe20003f25270 */
[----:B-1----:R-:W-:-:S04]  /*1320*/  IMAD.MOV.U32 R2, RZ, RZ, 0x6000 ;  /* 0x00006000ff027424 */ /* 0x002fc800078e00ff */
[----:B------:R2:W-:Y:S08]  /*1330*/  SYNCS.ARRIVE.TRANS64 RZ, [R3+URZ+0x1b000], R2 ;  /* 0x01b0000203ff79a7 */ /* 0x0005f0000800003f */
[----:B------:R-:W-:Y:S05]  /*1340*/  @!P1 BRA `(.L_x_20) ;  /* 0x0000000000049947 */ /* 0x000fea0003800000 */
[----:B------:R-:W-:Y:S01]  /*1350*/  BPT.TRAP 0x1 ;  /* 0x000000040000795c */ /* 0x000fe20000300000 */
.L_x_20:
[----:B------:R-:W-:Y:S01]  /*1360*/  IMAD R10, R5, 0x6000, R10 ;  /* 0x00006000050a7824 */ /* 0x000fe200078e020a */
[----:B------:R-:W-:Y:S01]  /*1370*/  R2UR UR17, R3 ;  /* 0x00000000031172ca */ /* 0x000fe200000e0000 */
[----:B------:R-:W-:Y:S01]  /*1380*/  ULDC.64 UR4, c[0x0][0x198] ;  /* 0x0000660000047ab9 */ /* 0x000fe20000000a00 */
[----:B------:R-:W-:Y:S01]  /*1390*/  R2UR UR19, R8 ;  /* 0x00000000081372ca */ /* 0x000fe200000e0000 */
        /* <DEDUP_REMOVED lines=11> */
[C---:B------:R-:W-:Y:S01]  /*1450*/  ISETP.NE.AND P1, PT, R5.reuse, 0x4, PT ;  /* 0x000000040500780c */ /* 0x040fe20003f25270 */
[----:B------:R-:W-:Y:S01]  /*1460*/  USHF.L.U32 UR19, UR19, 0x7, URZ ;  /* 0x0000000713137899 */ /* 0x000fe2000800063f */
[----:B------:R-:W-:Y:S01]  /*1470*/  VIADD R8, R8, 0x1 ;  /* 0x0000000108087836 */ /* 0x000fe20000000000 */
[----:B------:R-:W-:Y:S01]  /*1480*/  UIADD3 UR16, UR32, 0x3000, URZ ;  /* 0x0000300020107890 */ /* 0x000fe2000fffe03f */
[----:B-12---:R-:W-:Y:S01]  /*1490*/  SEL R3, RZ, 0x1, P1 ;  /* 0x00000001ff037807 */ /* 0x006fe20000800000 */
[----:B------:R-:W-:Y:S01]  /*14a0*/  UIADD3 UR8, UR32, 0x5000, URZ ;  /* 0x0000500020087890 */ /* 0x000fe2000fffe03f */
[----:B------:R-:W-:Y:S01]  /*14b0*/  SEL R5, R5, RZ, P1 ;  /* 0x000000ff05057207 */ /* 0x000fe20000800000 */
[----:B------:R-:W-:Y:S01]  /*14c0*/  UIADD3 UR32, UR32, 0x7000, URZ ;  /* 0x0000700020207890 */ /* 0x000fe2000fffe03f */
[----:B------:R-:W-:Y:S01]  /*14d0*/  LOP3.LUT R4, R4, R3, RZ, 0x3c, !PT ;  /* 0x0000000304047212 */ /* 0x000fe200078e3cff */
        /* <DEDUP_REMOVED lines=8> */
[----:B------:R3:W-:Y:S01]  /*1560*/  UTMALDG.4D [UR8], [UR4], desc[UR6] ;  /* 0x00000608040075b4 */ /* 0x0007e20008019000 */
[----:B------:R3:W-:Y:S02]  /*1570*/  UTMALDG.4D [UR32], [UR4], desc[UR6] ;  /* 0x00000620040075b4 */ /* 0x0007e40008019000 */
[----:B---3--:R-:W-:Y:S01]  /*1580*/  NOP ;  /* 0x0000000000007918 */ /* 0x008fe20000000000 */
.L_x_16:
[----:B------:R-:W-:-:S07]  /*1590*/  IADD3 R7, R7, -0x4, RZ ;  /* 0xfffffffc07077810 */ /* 0x000fce0007ffe0ff */
.L_x_10:
[----:B------:R-:W-:Y:S05]  /*15a0*/  BSYNC B0 ;  /* 0x0000000000007941 */ /* 0x000fea0003800000 */
.L_x_9:
[----:B-12---:R-:W1:Y:S01]  /*15b0*/  S2R R3, SR_CgaCtaId ;  /* 0x0000000000037919 */ /* 0x006e620000008800 */
[----:B------:R-:W-:Y:S02]  /*15c0*/  MOV R2, 0x400 ;  /* 0x0000040000027802 */ /* 0x000fe40000000f00 */
[----:B------:R-:W-:Y:S02]  /*15d0*/  SHF.L.U32 R89, RZ, 0x1f, RZ ;  /* 0x0000001fff597819 */ /* 0x000fe400000006ff */
[----:B-1----:R-:W-:-:S04]  /*15e0*/  LEA R2, R3, R2, 0x18 ;  /* 0x0000000203027211 */ /* 0x002fc800078ec0ff */
[----:B------:R-:W1:Y:S02]  /*15f0*/  SYNCS.PHASECHK.TRANS64.TRYWAIT P1, [R2+URZ+0x1b040], R89 ;  /* 0x01b04059020075a7 */ /* 0x000e64000802017f */
[----:B-1----:R-:W-:Y:S05]  /*1600*/  @!P1 BRA `(.L_x_21) ;  /* 0x000000b400e09947 */ /* 0x002fea0003800000 */
.L_x_79:
[----:B------:R-:W2:Y:S01]  /*1610*/  SYNCS.PHASECHK.TRANS64.TRYWAIT P1, [R2+URZ+0x1b000], R89 ;  /* 0x01b00059020075a7 */ /* 0x000ea2000802017f */
[----:B------:R-:W-:-:S04]  /*1620*/  SHF.R.S32.HI R3, RZ, 0x1f, R0 ;  /* 0x0000001fff037819 */ /* 0x000fc80000011400 */
[----:B------:R-:W-:-:S04]  /*1630*/  LEA.HI R3, R3, R0, RZ, 0x2 ;  /* 0x0000000003037211 */ /* 0x000fc800078f10ff */
[----:B------:R-:W-:-:S05]  /*1640*/  LOP3.LUT R3, R3, 0x7ffffffc, RZ, 0xc0, !PT ;  /* 0x7ffffffc03037812 */ /* 0x000fca00078ec0ff */
[----:B------:R-:W-:Y:S01]  /*1650*/  IMAD.IADD R10, R0, 0x1, -R3 ;  /* 0x00000001000a7824 */ /* 0x000fe200078e0a03 */
[----:B------:R-:W-:-:S03]  /*1660*/  MOV R3, RZ ;  /* 0x000000ff00037202 */ /* 0x000fc60000000f00 */
[----:B------:R-:W-:Y:S01]  /*1670*/  IMAD.SHL.U32 R10, R10, 0x2, RZ ;  /* 0x000000020a0a7824 */ /* 0x000fe200078e00ff */
[----:B--2---:R-:W-:Y:S06]  /*1680*/  @!P1 BRA `(.L_x_22) ;  /* 0x000000b400d49947 */ /* 0x004fec0003800000 */
.L_x_80:
[----:B------:R-:W-:Y:S05]  /*1690*/  WARPSYNC.ALL ;  /* 0x0000000000007948 */ /* 0x000fea0003800000 */
[C---:B------:R-:W-:Y:S01]  /*16a0*/  R2UR UR23, R2.reuse ;  /* 0x00000000021772ca */ /* 0x040fe200000e0000 */
[----:B------:R-:W-:Y:S01]  /*16b0*/  WARPGROUP.ARRIVE ;  /* 0x00000000000079c5 */ /* 0x000fe20000000000 */
[----:B------:R-:W-:Y:S01]  /*16c0*/  R2UR UR4, R2 ;  /* 0x00000000020472ca */ /* 0x000fe200000e0000 */
[----:B------:R-:W-:Y:S01]  /*16d0*/  UMOV UR57, 0x80000020 ;  /* 0x8000002000397882 */ /* 0x000fe20000000000 */
[----:B------:R-:W-:Y:S01]  /*16e0*/  UMOV UR31, 0x80000020 ;  /* 0x80000020001f7882 */ /* 0x000fe20000000000 */
[----:B------:R-:W-:Y:S01]  /*16f0*/  UMOV UR29, UR57 ;  /* 0x00000039001d7c82 */ /* 0x000fe20008000000 */
[----:B------:R-:W-:Y:S01]  /*1700*/  UMOV UR53, 0x80000020 ;  /* 0x8000002000357882 */ /* 0x000fe20000000000 */
[----:B------:R-:W-:Y:S01]  /*1710*/  UMOV UR55, 0x80000020 ;  /* 0x8000002000377882 */ /* 0x000fe20000000000 */
[----:B------:R-:W-:Y:S01]  /*1720*/  UMOV UR49, 0x80000020 ;  /* 0x8000002000317882 */ /* 0x000fe20000000000 */
[----:B------:R-:W-:Y:S01]  /*1730*/  UMOV UR51, 0x80000020 ;  /* 0x8000002000337882 */ /* 0x000fe20000000000 */
[----:B------:R-:W-:Y:S01]  /*1740*/  UMOV UR45, 0x80000020 ;  /* 0x80000020002d7882 */ /* 0x000fe20000000000 */
[----:B------:R-:W-:Y:S01]  /*1750*/  UMOV UR47, 0x80000020 ;  /* 0x80000020002f7882 */ /* 0x000fe20000000000 */
[----:B------:R-:W-:Y:S01]  /*1760*/  UMOV UR41, 0x80000020 ;  /* 0x8000002000297882 */ /* 0x000fe20000000000 */
[----:B------:R-:W-:Y:S01]  /*1770*/  UIADD3 UR23, UR23, 0x3000, URZ ;  /* 0x0000300017177890 */ /* 0x000fe2000fffe03f */
[C---:B------:R-:W-:Y:S01]  /*1780*/  VIADD R12, R10.reuse, 0x8 ;  /* 0x000000080a0c7836 */ /* 0x040fe20000000000 */
[----:B------:R-:W-:Y:S01]  /*1790*/  USHF.R.U32.HI UR4, URZ, 0x4, UR4 ;  /* 0x000000043f047899 */ /* 0x000fe20008011604 */
[C---:B------:R-:W-:Y:S01]  /*17a0*/  IADD3 R11, R10.reuse, 0x1, RZ ;  /* 0x000000010a0b7810 */ /* 0x040fe20007ffe0ff */
[----:B------:R-:W-:Y:S01]  /*17b0*/  USHF.R.U32.HI UR23, URZ, 0x4, UR23 ;  /* 0x000000043f177899 */ /* 0x000fe20008011617 */
[----:B------:R-:W-:Y:S01]  /*17c0*/  VIADD R18, R10, 0x58 ;  /* 0x000000580a127836 */ /* 0x000fe20000000000 */
[----:B------:R-:W-:-:S02]  /*17d0*/  ULOP3.LUT UR4, UR4, 0x3fff, URZ, 0xc0, !UPT ;  /* 0x00003fff04047892 */ /* 0x000fc4000f8ec03f */
[----:B------:R-:W-:Y:S02]  /*17e0*/  ULOP3.LUT UR23, UR23, 0x3fff, URZ, 0xc0, !UPT ;  /* 0x00003fff17177892 */ /* 0x000fe4000f8ec03f */
[----:B------:R-:W-:Y:S02]  /*17f0*/  ULOP3.LUT UR56, UR4, 0x10000, URZ, 0xfc, !UPT ;  /* 0x0001000004387892 */ /* 0x000fe4000f8efc3f */
[----:B------:R-:W-:Y:S02]  /*1800*/  ULOP3.LUT UR30, UR23, 0x10000, URZ, 0xfc, !UPT ;  /* 0x00010000171e7892 */ /* 0x000fe4000f8efc3f */
[----:B------:R-:W-:Y:S02]  /*1810*/  UIADD3 UR52, UR56, 0x2, URZ ;  /* 0x0000000238347890 */ /* 0x000fe4000fffe03f */
[----:B------:R-:W-:Y:S01]  /*1820*/  UIADD3 UR54, UR30, 0x2, URZ ;  /* 0x000000021e367890 */ /* 0x000fe2000fffe03f */
[----:B------:R-:W-:Y:S01]  /*1830*/  UMOV UR28, UR56 ;  /* 0x00000038001c7c82 */ /* 0x000fe20008000000 */
[----:B------:R-:W-:-:S03]  /*1840*/  UIADD3 UR48, UR56, 0x100, URZ ;  /* 0x0000010038307890 */ /* 0x000fc6000fffe03f */
[----:B------:R-:W-:Y:S01]  /*1850*/  HGMMA.64x128x16.F32 R24, gdesc[UR28], RZ, !UPT, gsb0 ;  /* 0x01e000001c1879f0 */ /* 0x000fe2000c0008ff */
[----:B------:R-:W-:Y:S02]  /*1860*/  UIADD3 UR50, UR30, 0x200, URZ ;  /* 0x000002001e327890 */ /* 0x000fe4000fffe03f */
[----:B------:R-:W-:Y:S02]  /*1870*/  UIADD3 UR44, UR56, 0x102, URZ ;  /* 0x00000102382c7890 */ /* 0x000fe4000fffe03f */
[----:B------:R-:W-:Y:S02]  /*1880*/  UIADD3 UR46, UR30, 0x202, URZ ;  /* 0x000002021e2e7890 */ /* 0x000fe4000fffe03f */
[----:B------:R-:W-:Y:S02]  /*1890*/  UIADD3 UR40, UR56, 0x200, URZ ;  /* 0x0000020038287890 */ /* 0x000fe4000fffe03f */
[----:B------:R-:W-:Y:S01]  /*18a0*/  UIADD3 UR42, UR30, 0x400, URZ ;  /* 0x000004001e2a7890 */ /* 0x000fe2000fffe03f */
[----:B------:R-:W-:Y:S01]  /*18b0*/  UMOV UR43, 0x80000020 ;  /* 0x80000020002b7882 */ /* 0x000fe20000000000 */
[----:B------:R-:W-:-:S02]  /*18c0*/  UIADD3 UR4, UR56, 0x202, URZ ;  /* 0x0000020238047890 */ /* 0x000fc4000fffe03f */
[----:B------:R-:W-:Y:S01]  /*18d0*/  UIADD3 UR6, UR30, 0x402, URZ ;  /* 0x000004021e067890 */ /* 0x000fe2000fffe03f */
[----:B------:R-:W-:Y:S01]  /*18e0*/  UMOV UR5, 0x80000020 ;  /* 0x8000002000057882 */ /* 0x000fe20000000000 */
[----:B------:R-:W-:Y:S01]  /*18f0*/  UMOV UR7, 0x80000020 ;  /* 0x8000002000077882 */ /* 0x000fe20000000000 */
[----:B------:R-:W-:Y:S01]  /*1900*/  ULDC UR11, c[0x0][0x604] ;  /* 0x00018100000b7ab9 */ /* 0x000fe20000000800 */
        /* <DEDUP_REMOVED lines=27> */
[----:B------:R-:W-:-:S02]  /*1ac0*/  WARPGROUP.DEPBAR.LE gsb0, 0x0 ;  /* 0x00008000000079c5 */ /* 0x000fc40000010000 */
[----:B------:R-:W-:-:S06]  /*1ad0*/  WARPGROUP.ARRIVE ;  /* 0x00000000000079c5 */ /* 0x000fcc0000000000 */
[----:B------:R-:W-:Y:S03]  /*1ae0*/  HGMMA.64x128x16.F32 R24, gdesc[UR52], R24, gsb0 ;  /* 0x01e00000341879f0 */ /* 0x000fe60008000818 */
[----:B------:R-:W-:Y:S02]  /*1af0*/  WARPGROUP.DEPBAR.LE gsb0, 0x0 ;  /* 0x00008000000079c5 */ /* 0x000fe40000010000 */
[----:B------:R-:W-:-:S07]  /*1b00*/  WARPGROUP.ARRIVE ;  /* 0x00000000000079c5 */ /* 0x000fce0000000000 */
[----:B------:R-:W-:Y:S03]  /*1b10*/  HGMMA.64x128x16.F32 R24, gdesc[UR48], R24, gsb0 ;  /* 0x01e00000301879f0 */ /* 0x000fe60008000818 */
[----:B------:R-:W-:Y:S02]  /*1b20*/  WARPGROUP.DEPBAR.LE gsb0, 0x0 ;  /* 0x00008000000079c5 */ /* 0x000fe40000010000 */
[----:B------:R-:W-:-:S07]  /*1b30*/  WARPGROUP.ARRIVE ;  /* 0x00000000000079c5 */ /* 0x000fce0000000000 */
[----:B------:R-:W-:Y:S03]  /*1b40*/  HGMMA.64x128x16.F32 R24, gdesc[UR44], R24, gsb0 ;  /* 0x01e000002c1879f0 */ /* 0x000fe60008000818 */
[----:B------:R-:W-:Y:S02]  /*1b50*/  WARPGROUP.DEPBAR.LE gsb0, 0x0 ;  /* 0x00008000000079c5 */ /* 0x000fe40000010000 */
[----:B------:R-:W-:-:S07]  /*1b60*/  WARPGROUP.ARRIVE ;  /* 0x00000000000079c5 */ /* 0x000fce0000000000 */
[----:B------:R-:W-:Y:S01]  /*1b70*/  HGMMA.64x128x16.F32 R24, gdesc[UR40], R24, gsb0 ;  /* 0x01e00000281879f0 */ /* 0x000fe20008000818 */
[----:B------:R-:W-:Y:S01]  /*1b80*/  ULDC UR42, c[0x0][0x604] ;  /* 0x00018100002a7ab9 */ /* 0x000fe20000000800 */
[----:B------:R-:W-:Y:S01]  /*1b90*/  ULDC UR43, c[0x0][0x604] ;  /* 0x00018100002b7ab9 */ /* 0x000fe20000000800 */
[----:B------:R-:W-:Y:S02]  /*1ba0*/  WARPGROUP.DEPBAR.LE gsb0, 0x0 ;  /* 0x00008000000079c5 */ /* 0x000fe40000010000 */
[----:B------:R-:W-:-:S07]  /*1bb0*/  WARPGROUP.ARRIVE ;  /* 0x00000000000079c5 */ /* 0x000fce0000000000 */
[----:B------:R-:W-:Y:S01]  /*1bc0*/  HGMMA.64x128x16.F32 R24, gdesc[UR4], R24, gsb0 ;  /* 0x01e00000041879f0 */ /* 0x000fe20008000818 */
[----:B------:R-:W-:Y:S01]  /*1bd0*/  ULDC UR6, c[0x0][0x28c] ;  /* 0x0000a30000067ab9 */ /* 0x000fe20000000800 */
[----:B------:R-:W-:Y:S01]  /*1be0*/  ULDC UR7, c[0x0][0x28c] ;  /* 0x0000a30000077ab9 */ /* 0x000fe20000000800 */
[----:B------:R-:W-:Y:S01]  /*1bf0*/  ISETP.GE.AND P6, PT, R11, UR6, PT ;  /* 0x000000060b007c0c */ /* 0x000fe2000bfc6270 */
[----:B------:R-:W-:Y:S01]  /*1c00*/  ULDC UR6, c[0x0][0x28c] ;  /* 0x0000a30000067ab9 */ /* 0x000fe20000000800 */
[----:B------:R-:W-:Y:S01]  /*1c10*/  ISETP.GE.AND P1, PT, R12, UR7, PT ;  /* 0x000000070c007c0c */ /* 0x000fe2000bf26270 */
[C---:B------:R-:W-:Y:S01]  /*1c20*/  VIADD R12, R10.reuse, 0x10 ;  /* 0x000000100a0c7836 */ /* 0x040fe20000000000 */
[----:B------:R-:W-:Y:S01]  /*1c30*/  IADD3 R11, R10, 0x9, RZ ;  /* 0x000000090a0b7810 */ /* 0x000fe20007ffe0ff */
[----:B------:R-:W-:-:S03]  /*1c40*/  ULDC UR7, c[0x0][0x28c] ;  /* 0x0000a30000077ab9 */ /* 0x000fc60000000800 */
        /* <DEDUP_REMOVED lines=8> */
[----:B------:R-:W-:Y:S02]  /*1cd0*/  IADD3 R11, R10, 0x19, RZ ;  /* 0x000000190a0b7810 */ /* 0x000fe40007ffe0ff */
[----:B------:R-:W-:Y:S01]  /*1ce0*/  ISETP.GE.AND P5, PT, R12, UR7, PT ;  /* 0x000000070c007c0c */ /* 0x000fe2000bfa6270 */
[----:B------:R-:W-:Y:S01]  /*1cf0*/  VIADD R12, R10, 0x20 ;  /* 0x000000200a0c7836 */ /* 0x000fe20000000000 */
[----:B------:R-:W-:Y:S01]  /*1d00*/  ULDC UR7, c[0x0][0x28c] ;  /* 0x0000a30000077ab9 */ /* 0x000fe20000000800 */
[----:B------:R-:W-:Y:S02]  /*1d10*/  WARPGROUP.DEPBAR.LE gsb0, 0x0 ;  /* 0x00008000000079c5 */ /* 0x000fe40000010000 */
[----:B------:R-:W-:Y:S02]  /*1d20*/  FSEL R25, R25, -INF , !P6 ;  /* 0xff80000019197808 */ /* 0x000fe40007000000 */
[----:B------:R-:W-:-:S02]  /*1d30*/  FSEL R27, R27, -INF , !P6 ;  /* 0xff8000001b1b7808 */ /* 0x000fc40007000000 */
[----:B------:R-:W-:Y:S01]  /*1d40*/  ISETP.GE.AND P6, PT, R11, UR6, PT ;  /* 0x000000060b007c0c */ /* 0x000fe2000bfc6270 */
[----:B------:R-:W-:Y:S01]  /*1d50*/  ULDC UR6, c[0x0][0x28c] ;  /* 0x0000a30000067ab9 */ /* 0x000fe20000000800 */
[----:B------:R-:W-:Y:S02]  /*1d60*/  FSEL R28, R28, -INF , !P1 ;  /* 0xff8000001c1c7808 */ /* 0x000fe40004800000 */
[----:B------:R-:W-:Y:S02]  /*1d70*/  FSEL R11, R30, -INF , !P1 ;  /* 0xff8000001e0b7808 */ /* 0x000fe40004800000 */
[----:B------:R-:W-:Y:S01]  /*1d80*/  ISETP.GE.AND P1, PT, R12, UR6, PT ;  /* 0x000000060c007c0c */ /* 0x000fe2000bf26270 */
[----:B------:R-:W-:Y:S01]  /*1d90*/  ULDC UR6, c[0x0][0x28c] ;  /* 0x0000a30000067ab9 */ /* 0x000fe20000000800 */
[----:B------:R-:W-:Y:S02]  /*1da0*/  IADD3 R12, R10, 0x21, RZ ;  /* 0x000000210a0c7810 */ /* 0x000fe40007ffe0ff */
[----:B------:R-:W-:-:S02]  /*1db0*/  FSEL R29, R29, -INF , !P2 ;  /* 0xff8000001d1d7808 */ /* 0x000fc40005000000 */
[----:B------:R-:W-:Y:S02]  /*1dc0*/  FSEL R13, R31, -INF , !P2 ;  /* 0xff8000001f0d7808 */ /* 0x000fe40005000000 */
[----:B------:R-:W-:Y:S01]  /*1dd0*/  ISETP.GE.AND P2, PT, R12, UR6, PT ;  /* 0x000000060c007c0c */ /* 0x000fe2000bf46270 */
[----:B------:R-:W-:Y:S01]  /*1de0*/  VIADD R12, R10, 0x28 ;  /* 0x000000280a0c7836 */ /* 0x000fe20000000000 */
[----:B------:R-:W-:Y:S01]  /*1df0*/  ULDC UR6, c[0x0][0x28c] ;  /* 0x0000a30000067ab9 */ /* 0x000fe20000000800 */
[----:B------:R-:W-:Y:S02]  /*1e00*/  FSEL R32, R32, -INF , !P3 ;  /* 0xff80000020207808 */ /* 0x000fe40005800000 */
[----:B------:R-:W-:Y:S02]  /*1e10*/  FSEL R34, R34, -INF , !P3 ;  /* 0xff80000022227808 */ /* 0x000fe40005800000 */
[----:B------:R-:W-:Y:S01]  /*1e20*/  ISETP.GE.AND P3, PT, R12, UR6, PT ;  /* 0x000000060c007c0c */ /* 0x000fe2000bf66270 */
[----:B------:R-:W-:Y:S01]  /*1e30*/  ULDC UR6, c[0x0][0x28c] ;  /* 0x0000a30000067ab9 */ /* 0x000fe20000000800 */
[----:B------:R-:W-:-:S02]  /*1e40*/  IADD3 R12, R10, 0x29, RZ ;  /* 0x000000290a0c7810 */ /* 0x000fc40007ffe0ff */
[----:B------:R-:W-:Y:S02]  /*1e50*/  FSEL R33, R33, -INF , !P4 ;  /* 0xff80000021217808 */ /* 0x000fe40006000000 */
        /* <DEDUP_REMOVED lines=48> */
[----:B------:R-:W-:-:S02]  /*2160*/  FSEL R53, R53, -INF , !P2 ;  /* 0xff80000035357808 */ /* 0x000fc40005000000 */
[----:B------:R-:W-:Y:S02]  /*2170*/  FSEL R22, R55, -INF , !P2 ;  /* 0xff80000037167808 */ /* 0x000fe40005000000 */
[C---:B------:R-:W-:Y:S01]  /*2180*/  ISETP.GE.AND P2, PT, R10.reuse, UR6, PT ;  /* 0x000000060a007c0c */ /* 0x040fe2000bf46270 */
[----:B------:R-:W-:Y:S01]  /*2190*/  ULDC UR6, c[0x0][0x28c] ;  /* 0x0000a30000067ab9 */ /* 0x000fe20000000800 */
[----:B------:R-:W-:Y:S02]  /*21a0*/  IADD3 R12, R10, 0x51, RZ ;  /* 0x000000510a0c7810 */ /* 0x000fe40007ffe0ff */
[----:B------:R-:W-:Y:S02]  /*21b0*/  FSEL R40, R24, -INF , !P2 ;  /* 0xff80000018287808 */ /* 0x000fe40005000000 */
[----:B------:R-:W-:Y:S01]  /*21c0*/  FSEL R14, R26, -INF , !P2 ;  /* 0xff8000001a0e7808 */ /* 0x000fe20005000000 */
[----:B------:R-:W-:Y:S01]  /*21d0*/  VIADD R26, R10, 0x60 ;  /* 0x000000600a1a7836 */ /* 0x000fe20000000000 */
[----:B------:R-:W-:-:S02]  /*21e0*/  FSEL R31, R56, -INF , !P3 ;  /* 0xff800000381f7808 */ /* 0x000fc40005800000 */
[----:B------:R-:W-:Y:S02]  /*21f0*/  FSEL R58, R58, -INF , !P3 ;  /* 0xff8000003a3a7808 */ /* 0x000fe40005800000 */
[----:B------:R-:W-:Y:S01]  /*2200*/  ISETP.GE.AND P3, PT, R12, UR7, PT ;  /* 0x000000070c007c0c */ /* 0x000fe2000bf66270 */
[----:B------:R-:W-:Y:S01]  /*2210*/  ULDC UR7, c[0x0][0x604] ;  /* 0x0001810000077ab9 */ /* 0x000fe20000000800 */
[----:B------:R-:W-:Y:S02]  /*2220*/  FMNMX R19, R40, R25, !PT ;  /* 0x0000001928137209 */ /* 0x000fe40007800000 */
[----:B------:R-:W-:Y:S02]  /*2230*/  FMNMX R12, R14, R27, !PT ;  /* 0x0000001b0e0c7209 */ /* 0x000fe40007800000 */
[----:B------:R-:W-:Y:S01]  /*2240*/  ISETP.GE.AND P2, PT, R18, UR6, PT ;  /* 0x0000000612007c0c */ /* 0x000fe2000bf46270 */
[----:B------:R-:W-:Y:S01]  /*2250*/  ULDC UR6, c[0x0][0x28c] ;  /* 0x0000a30000067ab9 */ /* 0x000fe20000000800 */
[----:B------:R-:W-:-:S02]  /*2260*/  FMNMX R18, R28, R19, !PT ;  /* 0x000000131c127209 */ /* 0x000fc40007800000 */
[----:B------:R-:W-:Y:S02]  /*2270*/  FMNMX R12, R11, R12, !PT ;  /* 0x0000000c0b0c7209 */ /* 0x000fe40007800000 */
[----:B------:R-:W-:Y:S02]  /*2280*/  FMNMX R19, R29, R18, !PT ;  /* 0x000000121d137209 */ /* 0x000fe40007800000 */
[----:B------:R-:W-:Y:S02]  /*2290*/  FMNMX R41, R13, R12, !PT ;  /* 0x0000000c0d297209 */ /* 0x000fe40007800000 */
[----:B------:R-:W-:Y:S02]  /*22a0*/  FMNMX R12, R32, R19, !PT ;  /* 0x00000013200c7209 */ /* 0x000fe40007800000 */
[----:B------:R-:W-:Y:S02]  /*22b0*/  FMNMX R18, R34, R41, !PT ;  /* 0x0000002922127209 */ /* 0x000fe40007800000 */
        /* <DEDUP_REMOVED lines=12> */
[----:B------:R-:W-:-:S02]  /*2380*/  FSEL R42, R57, -INF , !P4 ;  /* 0xff800000392a7808 */ /* 0x000fc40006000000 */
[----:B------:R-:W-:Y:S02]  /*2390*/  FMNMX R19, R45, R12, !PT ;  /* 0x0000000c2d137209 */ /* 0x000fe40007800000 */
[----:B------:R-:W-:Y:S02]  /*23a0*/  FMNMX R57, R47, R18, !PT ;  /* 0x000000122f397209 */ /* 0x000fe40007800000 */
[----:B------:R-:W-:Y:S02]  /*23b0*/  FMNMX R12, R48, R19, !PT ;  /* 0x00000013300c7209 */ /* 0x000fe40007800000 */
[----:B------:R-:W-:Y:S02]  /*23c0*/  IADD3 R24, R10, 0x59, RZ ;  /* 0x000000590a187810 */ /* 0x000fe40007ffe0ff */
[----:B------:R-:W-:Y:S02]  /*23d0*/  FMNMX R18, R50, R57, !PT ;  /* 0x0000003932127209 */ /* 0x000fe40007800000 */
[----:B------:R-:W-:-:S02]  /*23e0*/  FSEL R59, R59, -INF , !P4 ;  /* 0xff8000003b3b7808 */ /* 0x000fc40006000000 */
[----:B------:R-:W-:Y:S02]  /*23f0*/  FMNMX R19, R49, R12, !PT ;  /* 0x0000000c31137209 */ /* 0x000fe40007800000 */
[----:B------:R-:W-:Y:S01]  /*2400*/  ISETP.GE.AND P4, PT, R24, UR6, PT ;  /* 0x0000000618007c0c */ /* 0x000fe2000bf86270 */
[----:B------:R-:W-:Y:S01]  /*2410*/  ULDC UR6, c[0x0][0x28c] ;  /* 0x0000a30000067ab9 */ /* 0x000fe20000000800 */
[----:B------:R-:W-:Y:S02]  /*2420*/  FMNMX R18, R51, R18, !PT ;  /* 0x0000001233127209 */ /* 0x000fe40007800000 */
[----:B------:R-:W-:Y:S02]  /*2430*/  FSEL R60, R60, -INF , !P5 ;  /* 0xff8000003c3c7808 */ /* 0x000fe40006800000 */
[----:B------:R-:W-:Y:S02]  /*2440*/  FSEL R24, R62, -INF , !P5 ;  /* 0xff8000003e187808 */ /* 0x000fe40006800000 */
[----:B------:R-:W-:-:S02]  /*2450*/  IADD3 R54, R10, 0x61, RZ ;  /* 0x000000610a367810 */ /* 0x000fc40007ffe0ff */
[----:B------:R-:W-:Y:S01]  /*2460*/  ISETP.GE.AND P5, PT, R26, UR6, PT ;  /* 0x000000061a007c0c */ /* 0x000fe2000bfa6270 */
[----:B------:R-:W-:Y:S01]  /*2470*/  ULDC UR6, c[0x0][0x28c] ;  /* 0x0000a30000067ab9 */ /* 0x000fe20000000800 */
[----:B------:R-:W-:Y:S02]  /*2480*/  FMNMX R12, R52, R19, !PT ;  /* 0x00000013340c7209 */ /* 0x000fe40007800000 */
[----:B------:R-:W-:Y:S01]  /*2490*/  FMNMX R19, R21, R18, !PT ;  /* 0x0000001215137209 */ /* 0x000fe20007800000 */
[----:B------:R-:W-:Y:S01]  /*24a0*/  VIADD R18, R10, 0x70 ;  /* 0x000000700a127836 */ /* 0x000fe20000000000 */
[----:B------:R-:W-:Y:S02]  /*24b0*/  FSEL R43, R61, -INF , !P6 ;  /* 0xff8000003d2b7808 */ /* 0x000fe40007000000 */
[----:B------:R-:W-:Y:S02]  /*24c0*/  FSEL R26, R63, -INF , !P6 ;  /* 0xff8000003f1a7808 */ /* 0x000fe40007000000 */
[----:B------:R-:W-:Y:S01]  /*24d0*/  ISETP.GE.AND P6, PT, R54, UR6, PT ;  /* 0x0000000636007c0c */ /* 0x000fe2000bfc6270 */
[----:B------:R-:W-:Y:S01]  /*24e0*/  VIADD R54, R10, 0x68 ;  /* 0x000000680a367836 */ /* 0x000fe20000000000 */
[----:B------:R-:W-:Y:S01]  /*24f0*/  FMNMX R12, R53, R12, !PT ;  /* 0x0000000c350c7209 */ /* 0x000fe20007800000 */
[----:B------:R-:W-:Y:S01]  /*2500*/  ULDC UR6, c[0x0][0x28c] ;  /* 0x0000a30000067ab9 */ /* 0x000fe20000000800 */
[----:B------:R-:W-:-:S02]  /*2510*/  FMNMX R19, R22, R19, !PT ;  /* 0x0000001316137209 */ /* 0x000fc40007800000 */
[----:B------:R-:W-:Y:S02]  /*2520*/  FSEL R55, R64, -INF , !P1 ;  /* 0xff80000040377808 */ /* 0x000fe40004800000 */
[----:B------:R-:W-:Y:S02]  /*2530*/  FSEL R41, R66, -INF , !P1 ;  /* 0xff80000042297808 */ /* 0x000fe40004800000 */
[----:B------:R-:W-:Y:S02]  /*2540*/  IADD3 R57, R10, 0x69, RZ ;  /* 0x000000690a397810 */ /* 0x000fe40007ffe0ff */
[----:B------:R-:W-:Y:S02]  /*2550*/  FMNMX R61, R31, R12, !PT ;  /* 0x0000000c1f3d7209 */ /* 0x000fe40007800000 */
[----:B------:R-:W-:Y:S01]  /*2560*/  ISETP.GE.AND P1, PT, R54, UR6, PT ;  /* 0x0000000636007c0c */ /* 0x000fe2000bf26270 */
[----:B------:R-:W-:Y:S01]  /*2570*/  ULDC UR6, c[0x0][0x28c] ;  /* 0x0000a30000067ab9 */ /* 0x000fe20000000800 */
[----:B------:R-:W-:-:S02]  /*2580*/  FMNMX R12, R58, R19, !PT ;  /* 0x000000133a0c7209 */ /* 0x000fc40007800000 */
[----:B------:R-:W-:Y:S02]  /*2590*/  FSEL R54, R65, -INF , !P3 ;  /* 0xff80000041367808 */ /* 0x000fe40005800000 */
[----:B------:R-:W-:Y:S02]  /*25a0*/  FSEL R56, R67, -INF , !P3 ;  /* 0xff80000043387808 */ /* 0x000fe40005800000 */
[----:B------:R-:W-:Y:S01]  /*25b0*/  ISETP.GE.AND P3, PT, R57, UR6, PT ;  /* 0x0000000639007c0c */ /* 0x000fe2000bf66270 */
[----:B------:R-:W-:Y:S01]  /*25c0*/  ULDC UR6, c[0x0][0x28c] ;  /* 0x0000a30000067ab9 */ /* 0x000fe20000000800 */
[----:B------:R-:W-:Y:S02]  /*25d0*/  FMNMX R61, R42, R61, !PT ;  /* 0x0000003d2a3d7209 */ /* 0x000fe40007800000 */
[----:B------:R-:W-:Y:S02]  /*25e0*/  FMNMX R19, R59, R12, !PT ;  /* 0x0000000c3b137209 */ /* 0x000fe40007800000 */
[----:B------:R-:W-:Y:S01]  /*25f0*/  FSEL R68, R68, -INF , !P2 ;  /* 0xff80000044447808 */ /* 0x000fe20005000000 */
[----:B------:R-:W3:Y:S01]  /*2600*/  LDC R12, c[0x0][0x28c] ;  /* 0x0000a300ff0c7b82 */ /* 0x000ee20000000800 */
[----:B------:R-:W-:-:S02]  /*2610*/  FSEL R57, R70, -INF , !P2 ;  /* 0xff80000046397808 */ /* 0x000fc40005000000 */
[----:B------:R-:W-:Y:S01]  /*2620*/  ISETP.GE.AND P2, PT, R18, UR6, PT ;  /* 0x0000000612007c0c */ /* 0x000fe2000bf46270 */
[----:B------:R-:W-:Y:S01]  /*2630*/  ULDC UR6, c[0x0][0x28c] ;  /* 0x0000a30000067ab9 */ /* 0x000fe20000000800 */
[----:B------:R-:W-:Y:S02]  /*2640*/  FMNMX R18, R60, R61, !PT ;  /* 0x0000003d3c127209 */ /* 0x000fe40007800000 */
[----:B------:R-:W-:Y:S02]  /*2650*/  FMNMX R19, R24, R19, !PT ;  /* 0x0000001318137209 */ /* 0x000fe40007800000 */
[----:B------:R-:W-:Y:S02]  /*2660*/  FMNMX R18, R43, R18, !PT ;  /* 0x000000122b127209 */ /* 0x000fe40007800000 */
[----:B------:R-:W-:Y:S02]  /*2670*/  FMNMX R62, R26, R19, !PT ;  /* 0x000000131a3e7209 */ /* 0x000fe40007800000 */
[----:B------:R-:W-:-:S02]  /*2680*/  IADD3 R63, R10, 0x71, RZ ;  /* 0x000000710a3f7810 */ /* 0x000fc40007ffe0ff */
[----:B------:R-:W-:Y:S02]  /*2690*/  FMNMX R19, R55, R18, !PT ;  /* 0x0000001237137209 */ /* 0x000fe40007800000 */
[----:B------:R-:W-:Y:S01]  /*26a0*/  FMNMX R61, R41, R62, !PT ;  /* 0x0000003e293d7209 */ /* 0x000fe20007800000 */
[----:B------:R-:W-:Y:S01]  /*26b0*/  VIADD R62, R10, 0x78 ;  /* 0x000000780a3e7836 */ /* 0x000fe20000000000 */
[----:B------:R-:W-:Y:S02]  /*26c0*/  FSEL R97, R69, -INF , !P4 ;  /* 0xff80000045617808 */ /* 0x000fe40006000000 */
[----:B------:R-:W-:Y:S02]  /*26d0*/  FSEL R88, R71, -INF , !P4 ;  /* 0xff80000047587808 */ /* 0x000fe40006000000 */
[----:B------:R-:W-:Y:S01]  /*26e0*/  ISETP.GE.AND P4, PT, R63, UR6, PT ;  /* 0x000000063f007c0c */ /* 0x000fe2000bf86270 */
[----:B------:R-:W-:Y:S01]  /*26f0*/  ULDC UR6, c[0x0][0x28c] ;  /* 0x0000a30000067ab9 */ /* 0x000fe20000000800 */
[----:B------:R-:W-:-:S02]  /*2700*/  FMNMX R19, R54, R19, !PT ;  /* 0x0000001336137209 */ /* 0x000fc40007800000 */
[----:B------:R-:W-:Y:S02]  /*2710*/  FSEL R71, R72, -INF , !P5 ;  /* 0xff80000048477808 */ /* 0x000fe40006800000 */
[----:B------:R-:W-:Y:S02]  /*2720*/  FSEL R90, R74, -INF , !P5 ;  /* 0xff8000004a5a7808 */ /* 0x000fe40006800000 */
[----:B------:R-:W-:Y:S02]  /*2730*/  FMNMX R18, R56, R61, !PT ;  /* 0x0000003d38127209 */ /* 0x000fe40007800000 */
[----:B------:R-:W-:Y:S01]  /*2740*/  ISETP.GE.AND P5, PT, R62, UR6, PT ;  /* 0x000000063e007c0c */ /* 0x000fe2000bfa6270 */
[----:B------:R-:W-:Y:S01]  /*2750*/  ULDC UR6, c[0x0][0x604] ;  /* 0x0001810000067ab9 */ /* 0x000fe20000000800 */
[----:B------:R-:W-:Y:S02]  /*2760*/  FMNMX R62, R68, R19, !PT ;  /* 0x00000013443e7209 */ /* 0x000fe40007800000 */
[----:B------:R-:W-:-:S02]  /*2770*/  FMNMX R61, R57, R18, !PT ;  /* 0x00000012393d7209 */ /* 0x000fc40007800000 */
[----:B------:R-:W-:Y:S02]  /*2780*/  IADD3 R19, R10, 0x79, RZ ;  /* 0x000000790a137810 */ /* 0x000fe40007ffe0ff */
[----:B------:R-:W-:Y:S02]  /*2790*/  FMNMX R62, R97, R62, !PT ;  /* 0x0000003e613e7209 */ /* 0x000fe40007800000 */
[----:B------:R-:W-:Y:S02]  /*27a0*/  FSEL R74, R73, -INF , !P6 ;  /* 0xff800000494a7808 */ /* 0x000fe40007000000 */
[----:B------:R-:W-:Y:S02]  /*27b0*/  FSEL R91, R75, -INF , !P6 ;  /* 0xff8000004b5b7808 */ /* 0x000fe40007000000 */
[----:B------:R-:W-:Y:S02]  /*27c0*/  FMNMX R61, R88, R61, !PT ;  /* 0x0000003d583d7209 */ /* 0x000fe40007800000 */
[----:B---3--:R-:W-:-:S02]  /*27d0*/  ISETP.GE.AND P6, PT, R19, R12, PT ;  /* 0x0000000c1300720c */ /* 0x008fc40003fc6270 */
[----:B------:R-:W-:Y:S02]  /*27e0*/  FMNMX R19, R71, R62, !PT ;  /* 0x0000003e47137209 */ /* 0x000fe40007800000 */
[----:B------:R-:W-:Y:S02]  /*27f0*/  FMNMX R18, R90, R61, !PT ;  /* 0x0000003d5a127209 */ /* 0x000fe40007800000 */
[----:B------:R-:W-:Y:S02]  /*2800*/  FSEL R98, R76, -INF , !P1 ;  /* 0xff8000004c627808 */ /* 0x000fe40004800000 */
[----:B------:R-:W-:Y:S02]  /*2810*/  FMNMX R19, R74, R19, !PT ;  /* 0x000000134a137209 */ /* 0x000fe40007800000 */
[----:B------:R-:W-:Y:S02]  /*2820*/  FSEL R92, R78, -INF , !P1 ;  /* 0xff8000004e5c7808 */ /* 0x000fe40004800000 */
[----:B------:R-:W-:-:S02]  /*2830*/  FMNMX R61, R91, R18, !PT ;  /* 0x000000125b3d7209 */ /* 0x000fc40007800000 */
[----:B------:R-:W-:Y:S02]  /*2840*/  FSEL R78, R77, -INF , !P3 ;  /* 0xff8000004d4e7808 */ /* 0x000fe40005800000 */
        /* <DEDUP_REMOVED lines=17> */
[----:B------:R-:W-:Y:S02]  /*2960*/  FMNMX R62, R96, R61, !PT ;  /* 0x0000003d603e7209 */ /* 0x000fe40007800000 */
[----:B------:R-:W-:Y:S02]  /*2970*/  FMNMX R61, R85, R18, !PT ;  /* 0x00000012553d7209 */ /* 0x000fe40007800000 */
[----:B------:R-:W-:-:S03]  /*2980*/  FSEL R87, R87, -INF , !P6 ;  /* 0xff80000057577808 */ /* 0x000fc60007000000 */
[----:B------:R-:W3:Y:S01]  /*2990*/  SHFL.BFLY PT, R18, R61, 0x1, 0x1f ;  /* 0x0c201f003d127f89 */ /* 0x000ee200000e0000 */
[----:B------:R-:W-:-:S05]  /*29a0*/  FMNMX R62, R87, R62, !PT ;  /* 0x0000003e573e7209 */ /* 0x000fca0007800000 */
[----:B------:R-:W4:Y:S01]  /*29b0*/  SHFL.BFLY PT, R19, R62, 0x1, 0x1f ;  /* 0x0c201f003e137f89 */ /* 0x000f2200000e0000 */
[----:B---3--:R-:W-:-:S05]  /*29c0*/  FMNMX R63, R61, R18, !PT ;  /* 0x000000123d3f7209 */ /* 0x008fca0007800000 */
[----:B------:R-:W3:Y:S01]  /*29d0*/  SHFL.BFLY PT, R18, R63, 0x2, 0x1f ;  /* 0x0c401f003f127f89 */ /* 0x000ee200000e0000 */
[----:B----4-:R-:W-:-:S05]  /*29e0*/  FMNMX R64, R62, R19, !PT ;  /* 0x000000133e407209 */ /* 0x010fca0007800000 */
[----:B------:R-:W4:Y:S01]  /*29f0*/  SHFL.BFLY PT, R65, R64, 0x2, 0x1f ;  /* 0x0c401f0040417f89 */ /* 0x000f2200000e0000 */
[----:B---3--:R-:W-:-:S04]  /*2a00*/  FMNMX R19, R63, R18, !PT ;  /* 0x000000123f137209 */ /* 0x008fc80007800000 */
[C---:B------:R-:W-:Y:S02]  /*2a10*/  FSETP.NEU.AND P1, PT, R19.reuse, -INF , PT ;  /* 0xff8000001300780b */ /* 0x040fe40003f2d000 */
[----:B----4-:R-:W-:Y:S02]  /*2a20*/  FMNMX R18, R64, R65, !PT ;  /* 0x0000004140127209 */ /* 0x010fe40007800000 */
[----:B------:R-:W-:Y:S02]  /*2a30*/  FSEL R61, R19, RZ, P1 ;  /* 0x000000ff133d7208 */ /* 0x000fe40000800000 */
[----:B------:R-:W-:-:S03]  /*2a40*/  FSETP.NEU.AND P1, PT, R18, -INF , PT ;  /* 0xff8000001200780b */ /* 0x000fc60003f2d000 */
[----:B------:R-:W-:Y:S01]  /*2a50*/  FMUL R79, R61, UR6 ;  /* 0x000000063d4f7c20 */ /* 0x000fe20008400000 */
[----:B------:R-:W-:-:S03]  /*2a60*/  ULDC UR6, c[0x0][0x604] ;  /* 0x0001810000067ab9 */ /* 0x000fc60000000800 */
[--C-:B------:R-:W-:Y:S01]  /*2a70*/  FFMA R99, R40, UR7, -R79.reuse ;  /* 0x0000000728637c23 */ /* 0x100fe2000800084f */
[--C-:B------:R-:W-:Y:S01]  /*2a80*/  FFMA R40, R32, UR11, -R79.reuse ;  /* 0x0000000b20287c23 */ /* 0x100fe2000800084f */
[----:B------:R-:W-:Y:S01]  /*2a90*/  FSEL R32, R18, RZ, P1 ;  /* 0x000000ff12207208 */ /* 0x000fe20000800000 */
[--C-:B------:R-:W-:Y:S01]  /*2aa0*/  FFMA R72, R30, UR16, -R79.reuse ;  /* 0x000000101e487c23 */ /* 0x100fe2000800084f */
[--C-:B------:R-:W-:Y:S01]  /*2ab0*/  FFMA R30, R81, UR6, -R79.reuse ;  /* 0x00000006511e7c23 */ /* 0x100fe2000800084f */
[----:B------:R-:W-:Y:S01]  /*2ac0*/  ULDC UR6, c[0x0][0x604] ;  /* 0x0001810000067ab9 */ /* 0x000fe20000000800 */
[--C-:B------:R-:W-:Y:S01]  /*2ad0*/  FFMA R25, R25, UR8, -R79.reuse ;  /* 0x0000000819197c23 */ /* 0x100fe2000800084f */
[----:B------:R-:W-:Y:S01]  /*2ae0*/  FMUL R32, R32, UR6 ;  /* 0x0000000620207c20 */ /* 0x000fe20008400000 */
[----:B------:R-:W-:Y:S01]  /*2af0*/  ULDC UR7, c[0x0][0x604] ;  /* 0x0001810000077ab9 */ /* 0x000fe20000000800 */
[--C-:B------:R-:W-:Y:S01]  /*2b00*/  FFMA R77, R33, UR12, -R79.reuse ;  /* 0x0000000c214d7c23 */ /* 0x100fe2000800084f */
[----:B------:R-:W-:Y:S01]  /*2b10*/  ULDC UR8, c[0x0][0x604] ;  /* 0x0001810000087ab9 */ /* 0x000fe20000000800 */
[--C-:B------:R-:W-:Y:S01]  /*2b20*/  FFMA R33, R14, UR7, -R32.reuse ;  /* 0x000000070e217c23 */ /* 0x100fe20008000820 */
[--C-:B------:R-:W-:Y:S01]  /*2b30*/  FFMA R14, R27, UR8, -R32.reuse ;  /* 0x000000081b0e7c23 */ /* 0x100fe20008000820 */
[--C-:B------:R-:W-:Y:S01]  /*2b40*/  FFMA R100, R28, UR9, -R79.reuse ;  /* 0x000000091c647c23 */ /* 0x100fe2000800084f */
[----:B------:R-:W-:Y:S01]  /*2b50*/  ULDC UR9, c[0x0][0x604] ;  /* 0x0001810000097ab9 */ /* 0x000fe20000000800 */
[----:B------:R-:W-:Y:S01]  /*2b60*/  FSETP.GEU.AND P6, PT, R99, -126, PT ;  /* 0xc2fc00006300780b */ /* 0x000fe20003fce000 */
[--C-:B------:R-:W-:Y:S01]  /*2b70*/  FFMA R27, R11, UR9, -R32.reuse ;  /* 0x000000090b1b7c23 */ /* 0x100fe20008000820 */
[----:B------:R-:W-:Y:S01]  /*2b80*/  FSETP.GEU.AND P5, PT, R14, -126, PT ;  /* 0xc2fc00000e00780b */ /* 0x000fe20003fae000 */
[--C-:B------:R-:W-:Y:S01]  /*2b90*/  FFMA R28, R29, UR10, -R79.reuse ;  /* 0x0000000a1d1c7c23 */ /* 0x100fe2000800084f */
[----:B------:R-:W-:Y:S01]  /*2ba0*/  FSETP.GEU.AND P4, PT, R33, -126, PT ;  /* 0xc2fc00002100780b */ /* 0x000fe20003f8e000 */
[----:B------:R-:W-:Y:S01]  /*2bb0*/  ULDC UR10, c[0x0][0x604] ;  /* 0x00018100000a7ab9 */ /* 0x000fe20000000800 */
[----:B------:R-:W-:Y:S01]  /*2bc0*/  FSETP.GEU.AND P1, PT, R27, -126, PT ;  /* 0xc2fc00001b00780b */ /* 0x000fe20003f2e000 */
[--C-:B------:R-:W-:Y:S01]  /*2bd0*/  FFMA R67, R48, UR19, -R79.reuse ;  /* 0x0000001330437c23 */ /* 0x100fe2000800084f */
[--C-:B------:R-:W-:Y:S01]  /*2be0*/  FFMA R48, R13, UR10, -R32.reuse ;  /* 0x0000000a0d307c23 */ /* 0x100fe20008000820 */
[----:B------:R-:W-:Y:S01]  /*2bf0*/  FSETP.GEU.AND P3, PT, R25, -126, PT ;  /* 0xc2fc00001900780b */ /* 0x000fe20003f6e000 */
[--C-:B------:R-:W-:Y:S01]  /*2c00*/  FFMA R66, R49, UR20, -R79.reuse ;  /* 0x0000001431427c23 */ /* 0x100fe2000800084f */
[--C-:B------:R-:W-:Y:S01]  /*2c10*/  FFMA R61, R60, UR26, -R79.reuse ;  /* 0x0000001a3c3d7c23 */ /* 0x100fe2000800084f */
[--C-:B------:R-:W-:Y:S01]  /*2c20*/  FFMA R73, R23, UR15, -R79.reuse ;  /* 0x0000000f17497c23 */ /* 0x100fe2000800084f */
[----:B------:R-:W-:Y:S01]  /*2c30*/  @!P6 FMUL R99, R99, 0.5 ;  /* 0x3f0000006363e820 */ /* 0x000fe20000400000 */
[----:B------:R-:W-:Y:S01]  /*2c40*/  FSETP.GEU.AND P2, PT, R48, -126, PT ;  /* 0xc2fc00003000780b */ /* 0x000fe20003f4e000 */
[----:B------:R-:W-:Y:S01]  /*2c50*/  @!P5 FMUL R14, R14, 0.5 ;  /* 0x3f0000000e0ed820 */ /* 0x000fe20000400000 */
[--C-:B------:R-:W-:Y:S01]  /*2c60*/  FFMA R70, R44, UR17, -R79.reuse ;  /* 0x000000112c467c23 */ /* 0x100fe2000800084f */
[----:B------:R-:W-:Y:S01]  /*2c70*/  @!P4 FMUL R33, R33, 0.5 ;  /* 0x3f0000002121c820 */ /* 0x000fe20000400000 */
[--C-:B------:R-:W-:Y:S01]  /*2c80*/  FFMA R69, R45, UR18, -R79.reuse ;  /* 0x000000122d457c23 */ /* 0x100fe2000800084f */
[----:B------:R-:W-:Y:S01]  /*2c90*/  @!P1 FMUL R27, R27, 0.5 ;  /* 0x3f0000001b1b9820 */ /* 0x000fe20000400000 */
[--C-:B------:R-:W-:Y:S01]  /*2ca0*/  FFMA R65, R52, UR21, -R79.reuse ;  /* 0x0000001534417c23 */ /* 0x100fe2000800084f */
[----:B------:R-:W3:Y:S01]  /*2cb0*/  MUFU.EX2 R14, R14 ;  /* 0x0000000e000e7308 */ /* 0x000ee20000000800 */
[----:B------:R-:W-:Y:S01]  /*2cc0*/  @!P3 FMUL R25, R25, 0.5 ;  /* 0x3f0000001919b820 */ /* 0x000fe20000400000 */
[--C-:B------:R-:W-:Y:S01]  /*2cd0*/  FFMA R64, R53, UR22, -R79.reuse ;  /* 0x0000001635407c23 */ /* 0x100fe2000800084f */
[--C-:B------:R-:W-:Y:S01]  /*2ce0*/  FFMA R63, R31, UR24, -R79.reuse ;  /* 0x000000181f3f7c23 */ /* 0x100fe2000800084f */
[--C-:B------:R-:W-:Y:S01]  /*2cf0*/  FFMA R62, R42, UR25, -R79.reuse ;  /* 0x000000192a3e7c23 */ /* 0x100fe2000800084f */
[--C-:B------:R-:W-:Y:S01]  /*2d00*/  FFMA R60, R43, UR27, -R79.reuse ;  /* 0x0000001b2b3c7c23 */ /* 0x100fe2000800084f */
[----:B------:R-:W-:Y:S01]  /*2d10*/  ULDC UR6, c[0x0][0x604] ;  /* 0x0001810000067ab9 */ /* 0x000fe20000000800 */
[----:B------:R-:W-:Y:S01]  /*2d20*/  ULDC UR19, c[0x0][0x604] ;  /* 0x0001810000137ab9 */ /* 0x000fe20000000800 */
[----:B------:R-:W4:Y:S01]  /*2d30*/  MUFU.EX2 R11, R33 ;  /* 0x00000021000b7308 */ /* 0x000f220000000800 */
[----:B------:R-:W-:Y:S01]  /*2d40*/  ULDC UR20, c[0x0][0x604] ;  /* 0x0001810000147ab9 */ /* 0x000fe20000000800 */
[--C-:B------:R-:W-:Y:S01]  /*2d50*/  FFMA R76, R36, UR13, -R79.reuse ;  /* 0x0000000d244c7c23 */ /* 0x100fe2000800084f */
[--C-:B------:R-:W-:Y:S01]  /*2d60*/  FFMA R75, R37, UR14, -R79.reuse ;  /* 0x0000000e254b7c23 */ /* 0x100fe2000800084f */
[--C-:B------:R-:W-:Y:S01]  /*2d70*/  FFMA R55, R55, UR28, -R79.reuse ;  /* 0x0000001c37377c23 */ /* 0x100fe2000800084f */
[--C-:B------:R-:W-:Y:S01]  /*2d80*/  FFMA R54, R54, UR29, -R79.reuse ;  /* 0x0000001d36367c23 */ /* 0x100fe2000800084f */
[--C-:B------:R-:W-:Y:S01]  /*2d90*/  FFMA R53, R68, UR31, -R79.reuse ;  /* 0x0000001f44357c23 */ /* 0x100fe2000800084f */
[--C-:B------:R-:W-:Y:S01]  /*2da0*/  FFMA R52, R97, UR32, -R79.reuse ;  /* 0x0000002061347c23 */ /* 0x100fe2000800084f */
[----:B------:R5:W1:Y:S01]  /*2db0*/  MUFU.EX2 R13, R27 ;  /* 0x0000001b000d7308 */ /* 0x000a620000000800 */
[----:B---3--:R-:W-:Y:S01]  /*2dc0*/  @!P5 FMUL R14, R14, R14 ;  /* 0x0000000e0e0ed220 */ /* 0x008fe20000400000 */
[----:B------:R-:W-:Y:S01]  /*2dd0*/  FSETP.GEU.AND P5, PT, R28, -126, PT ;  /* 0xc2fc00001c00780b */ /* 0x000fe20003fae000 */
[--C-:B------:R-:W-:Y:S01]  /*2de0*/  FFMA R45, R71, UR33, -R79.reuse ;  /* 0x00000021472d7c23 */ /* 0x100fe2000800084f */
[--C-:B------:R-:W-:Y:S01]  /*2df0*/  FFMA R44, R74, UR34, -R79.reuse ;  /* 0x000000224a2c7c23 */ /* 0x100fe2000800084f */
[--C-:B------:R-:W-:Y:S01]  /*2e00*/  FFMA R43, R98, UR35, -R79.reuse ;  /* 0x00000023622b7c23 */ /* 0x100fe2000800084f */
[--C-:B------:R-:W-:Y:S01]  /*2e10*/  FFMA R42, R78, UR38, -R79.reuse ;  /* 0x000000264e2a7c23 */ /* 0x100fe2000800084f */
[--C-:B------:R-:W-:Y:S01]  /*2e20*/  FFMA R31, R80, UR39, -R79.reuse ;  /* 0x00000027501f7c23 */ /* 0x100fe2000800084f */
[--C-:B------:R-:W-:Y:S01]  /*2e30*/  FFMA R29, R84, UR42, -R79.reuse ;  /* 0x0000002a541d7c23 */ /* 0x100fe2000800084f */
[----:B-----5:R-:W-:Y:S01]  /*2e40*/  P2R R27, PR, RZ, 0x40 ;  /* 0x00000040ff1b7803 */ /* 0x020fe20000000000 */
[----:B------:R-:W3:Y:S01]  /*2e50*/  SYNCS.PHASECHK.TRANS64.TRYWAIT P6, [R2+URZ+0x1b008], R89 ;  /* 0x01b00859020075a7 */ /* 0x000ee200080c017f */
[----:B----4-:R-:W-:Y:S01]  /*2e60*/  @!P4 FMUL R11, R11, R11 ;  /* 0x0000000b0b0bc220 */ /* 0x010fe20000400000 */
[----:B------:R-:W-:Y:S01]  /*2e70*/  FSETP.GEU.AND P4, PT, R100, -126, PT ;  /* 0xc2fc00006400780b */ /* 0x000fe20003f8e000 */
[----:B------:R-:W-:Y:S01]  /*2e80*/  FFMA R23, R85, UR43, -R79 ;  /* 0x0000002b55177c23 */ /* 0x000fe2000800084f */
[--C-:B------:R-:W-:Y:S01]  /*2e90*/  FFMA R86, R15, UR6, -R32.reuse ;  /* 0x000000060f567c23 */ /* 0x100fe20008000820 */
[----:B------:R-:W-:Y:S01]  /*2ea0*/  @!P5 FMUL R28, R28, 0.5 ;  /* 0x3f0000001c1cd820 */ /* 0x000fe20000400000 */
[--C-:B------:R-:W-:Y:S01]  /*2eb0*/  FFMA R80, R21, UR19, -R32.reuse ;  /* 0x0000001315507c23 */ /* 0x100fe20008000820 */
[--C-:B------:R-:W-:Y:S01]  /*2ec0*/  FFMA R79, R22, UR20, -R32.reuse ;  /* 0x00000014164f7c23 */ /* 0x100fe20008000820 */
[----:B------:R-:W4:Y:S01]  /*2ed0*/  MUFU.EX2 R15, R99 ;  /* 0x00000063000f7308 */ /* 0x000f220000000800 */
[----:B------:R-:W-:Y:S01]  /*2ee0*/  @!P2 FMUL R48, R48, 0.5 ;  /* 0x3f0000003030a820 */ /* 0x000fe20000400000 */
[----:B------:R-:W-:Y:S01]  /*2ef0*/  ULDC UR15, c[0x0][0x604] ;  /* 0x00018100000f7ab9 */ /* 0x000fe20000000800 */
[----:B------:R-:W-:Y:S01]  /*2f00*/  ULDC UR21, c[0x0][0x604] ;  /* 0x0001810000157ab9 */ /* 0x000fe20000000800 */
[----:B------:R-:W-:Y:S01]  /*2f10*/  ULDC UR11, c[0x0][0x604] ;  /* 0x00018100000b7ab9 */ /* 0x000fe20000000800 */
[----:B------:R-:W-:Y:S01]  /*2f20*/  ULDC UR12, c[0x0][0x604] ;  /* 0x00018100000c7ab9 */ /* 0x000fe20000000800 */
[----:B------:R-:W-:Y:S01]  /*2f30*/  ULDC UR16, c[0x0][0x604] ;  /* 0x0001810000107ab9 */ /* 0x000fe20000000800 */
[----:B------:R-:W-:Y:S01]  /*2f40*/  @!P4 FMUL R100, R100, 0.5 ;  /* 0x3f0000006464c820 */ /* 0x000fe20000400000 */
[----:B------:R-:W1:Y:S01]  /*2f50*/  MUFU.EX2 R22, R25 ;  /* 0x0000001900167308 */ /* 0x000e620000000800 */
[----:B------:R-:W-:Y:S01]  /*2f60*/  ULDC UR7, c[0x0][0x604] ;  /* 0x0001810000077ab9 */ /* 0x000fe20000000800 */
[----:B------:R-:W-:Y:S01]  /*2f70*/  ULDC UR8, c[0x0][0x604] ;  /* 0x0001810000087ab9 */ /* 0x000fe20000000800 */
[----:B------:R-:W-:Y:S01]  /*2f80*/  ULDC UR26, c[0x0][0x604] ;  /* 0x00018100001a7ab9 */ /* 0x000fe20000000800 */
[----:B------:R-:W-:Y:S01]  /*2f90*/  ULDC UR13, c[0x0][0x604] ;  /* 0x00018100000d7ab9 */ /* 0x000fe20000000800 */
[----:B------:R-:W-:Y:S01]  /*2fa0*/  ULDC UR14, c[0x0][0x604] ;  /* 0x00018100000e7ab9 */ /* 0x000fe20000000800 */
[----:B------:R-:W-:Y:S01]  /*2fb0*/  ULDC UR17, c[0x0][0x604] ;  /* 0x0001810000117ab9 */ /* 0x000fe20000000800 */
[----:B------:R-:W-:Y:S01]  /*2fc0*/  ULDC UR18, c[0x0][0x604] ;  /* 0x0001810000127ab9 */ /* 0x000fe20000000800 */
        /* <DEDUP_REMOVED lines=14> */
[--C-:B------:R-:W-:Y:S01]  /*30b0*/  FFMA R85, R20, UR15, -R32.reuse ;  /* 0x0000000f14557c23 */ /* 0x100fe20008000820 */
[--C-:B------:R-:W-:Y:S01]  /*30c0*/  FFMA R68, R58, UR21, -R32.reuse ;  /* 0x000000153a447c23 */ /* 0x100fe20008000820 */
[----:B------:R-:W-:Y:S01]  /*30d0*/  ULDC UR35, c[0x0][0x604] ;  /* 0x0001810000237ab9 */ /* 0x000fe20000000800 */
[--C-:B------:R-:W-:Y:S01]  /*30e0*/  FFMA R36, R34, UR11, -R32.reuse ;  /* 0x0000000b22247c23 */ /* 0x100fe20008000820 */
[--C-:B------:R-:W-:Y:S01]  /*30f0*/  FFMA R37, R35, UR12, -R32.reuse ;  /* 0x0000000c23257c23 */ /* 0x100fe20008000820 */
[--C-:B------:R-:W-:Y:S01]  /*3100*/  FFMA R84, R46, UR16, -R32.reuse ;  /* 0x000000102e547c23 */ /* 0x100fe20008000820 */
[--C-:B------:R-:W-:Y:S01]  /*3110*/  FFMA R83, R47, UR7, -R32.reuse ;  /* 0x000000072f537c23 */ /* 0x100fe20008000820 */
[----:B------:R5:W1:Y:S01]  /*3120*/  MUFU.EX2 R20, R48 ;  /* 0x0000003000147308 */ /* 0x000a620000000800 */
[--C-:B------:R-:W-:Y:S01]  /*3130*/  FFMA R71, R59, UR8, -R32.reuse ;  /* 0x000000083b477c23 */ /* 0x100fe20008000820 */
        /* <DEDUP_REMOVED lines=11> */
[--C-:B-----5:R-:W-:Y:S01]  /*31f0*/  FFMA R48, R91, UR29, -R32.reuse ;  /* 0x0000001d5b307c23 */ /* 0x120fe20008000820 */
[--C-:B------:R-:W-:Y:S01]  /*3200*/  FFMA R47, R92, UR31, -R32.reuse ;  /* 0x0000001f5c2f7c23 */ /* 0x100fe20008000820 */
[--C-:B------:R-:W-:Y:S01]  /*3210*/  FFMA R46, R93, UR10, -R32.reuse ;  /* 0x0000000a5d2e7c23 */ /* 0x100fe20008000820 */
[--C-:B------:R-:W-:Y:S01]  /*3220*/  FFMA R35, R94, UR32, -R32.reuse ;  /* 0x000000205e237c23 */ /* 0x100fe20008000820 */
[--C-:B------:R-:W-:Y:S01]  /*3230*/  FFMA R34, R95, UR33, -R32.reuse ;  /* 0x000000215f227c23 */ /* 0x100fe20008000820 */
[--C-:B------:R-:W-:Y:S01]  /*3240*/  FFMA R33, R96, UR34, -R32.reuse ;  /* 0x0000002260217c23 */ /* 0x100fe20008000820 */
[----:B------:R-:W-:Y:S01]  /*3250*/  FFMA R32, R87, UR35, -R32 ;  /* 0x0000002357207c23 */ /* 0x000fe20008000820 */
[----:B-1-34-:R-:W-:Y:S06]  /*3260*/  @!P6 BRA `(.L_x_23) ;  /* 0x0000009800f0e947 */ /* 0x01afec0003800000 */
.L_x_81:
[----:B------:R-:W-:Y:S01]  /*3270*/  ISETP.NE.AND P6, PT, R27, RZ, PT ;  /* 0x000000ff1b00720c */ /* 0x000fe20003fc5270 */
[----:B------:R-:W-:Y:S01]  /*3280*/  @!P1 FMUL R13, R13, R13 ;  /* 0x0000000d0d0d9220 */ /* 0x000fe20000400000 */
[----:B------:R-:W-:Y:S01]  /*3290*/  @!P2 FMUL R20, R20, R20 ;  /* 0x000000141414a220 */ /* 0x000fe20000400000 */
[----:B------:R-:W-:Y:S01]  /*32a0*/  @!P3 FMUL R22, R22, R22 ;  /* 0x000000161616b220 */ /* 0x000fe20000400000 */
[----:B------:R-:W-:Y:S01]  /*32b0*/  @!P4 FMUL R21, R21, R21 ;  /* 0x000000151515c220 */ /* 0x000fe20000400000 */
[----:B------:R-:W-:Y:S01]  /*32c0*/  @!P5 FMUL R28, R28, R28 ;  /* 0x0000001c1c1cd220 */ /* 0x000fe20000400000 */
[----:B------:R-:W-:Y:S01]  /*32d0*/  ULOP3.LUT UR23, UR23, 0x2000000, URZ, 0xfc, !UPT ;  /* 0x0200000017177892 */ /* 0x000fe2000f8efc3f */
[----:B------:R-:W-:Y:S01]  /*32e0*/  F2FP.F16.F32.PACK_AB R25, R14, R11 ;  /* 0x0000000b0e19723e */ /* 0x000fe200000000ff */
[----:B------:R-:W-:Y:S01]  /*32f0*/  UMOV UR7, 0x80000020 ;  /* 0x8000002000077882 */ /* 0x000fe20000000000 */
[----:B------:R-:W-:Y:S01]  /*3300*/  F2FP.F16.F32.PACK_AB R27, R20, R13 ;  /* 0x0000000d141b723e */ /* 0x000fe200000000ff */
[----:B------:R-:W-:Y:S01]  /*3310*/  UIADD3 UR6, UR23, 0x600, URZ ;  /* 0x0000060017067890 */ /* 0x000fe2000fffe03f */
[----:B------:R-:W-:Y:S01]  /*3320*/  F2FP.F16.F32.PACK_AB R26, R28, R21 ;  /* 0x000000151c1a723e */ /* 0x000fe200000000ff */
[----:B------:R-:W-:Y:S01]  /*3330*/  ULDC UR14, c[0x0][0x604] ;  /* 0x00018100000e7ab9 */ /* 0x000fe20000000800 */
[----:B------:R-:W-:Y:S01]  /*3340*/  @!P6 FMUL R15, R15, R15 ;  /* 0x0000000f0f0fe220 */ /* 0x000fe20000400000 */
[----:B------:R-:W-:Y:S01]  /*3350*/  FSETP.GEU.AND P1, PT, R36, -126, PT ;  /* 0xc2fc00002400780b */ /* 0x000fe20003f2e000 */
[----:B------:R-:W-:Y:S01]  /*3360*/  ULDC UR15, c[0x0][0x28c] ;  /* 0x0000a300000f7ab9 */ /* 0x000fe20000000800 */
[----:B------:R-:W-:-:S02]  /*3370*/  FSETP.GEU.AND P6, PT, R37, -126, PT ;  /* 0xc2fc00002500780b */ /* 0x000fc40003fce000 */
[----:B------:R-:W-:Y:S02]  /*3380*/  F2FP.F16.F32.PACK_AB R24, R22, R15 ;  /* 0x0000000f1618723e */ /* 0x000fe400000000ff */
[----:B------:R-:W-:Y:S02]  /*3390*/  FSETP.GEU.AND P3, PT, R38, -126, PT ;  /* 0xc2fc00002600780b */ /* 0x000fe40003f6e000 */
[----:B-12---:R-:W-:Y:S01]  /*33a0*/  WARPGROUP.ARRIVE ;  /* 0x00000000000079c5 */ /* 0x006fe20000000000 */
[----:B------:R-:W-:Y:S02]  /*33b0*/  FSETP.GEU.AND P2, PT, R39, -126, PT ;  /* 0xc2fc00002700780b */ /* 0x000fe40003f4e000 */
[----:B------:R-:W-:Y:S02]  /*33c0*/  FSETP.GEU.AND P5, PT, R40, -126, PT ;  /* 0xc2fc00002800780b */ /* 0x000fe40003fae000 */
[----:B------:R-:W-:Y:S01]  /*33d0*/  @!P1 FMUL R36, R36, 0.5 ;  /* 0x3f00000024249820 */ /* 0x000fe20000400000 */
[----:B------:R-:W-:Y:S01]  /*33e0*/  HGMMA.64x96x16.F32 R88, R24, gdesc[UR4].tnspB, RZ, !UPT, gsb0 ;  /* 0x4160000418587df0 */ /* 0x000fe2000c0008ff */
[----:B------:R-:W-:Y:S01]  /*33f0*/  @!P6 FMUL R37, R37, 0.5 ;  /* 0x3f0000002525e820 */ /* 0x000fe20000400000 */
[----:B------:R-:W-:Y:S01]  /*3400*/  FSETP.GEU.AND P4, PT, R77, -126, PT ;  /* 0xc2fc00004d00780b */ /* 0x000fe20003f8e000 */
[----:B------:R-:W-:Y:S01]  /*3410*/  UIADD3 UR6, UR23, 0x640, URZ ;  /* 0x0000064017067890 */ /* 0x000fe2000fffe03f */
[----:B------:R-:W-:Y:S01]  /*3420*/  IADD3 R10, R10, 0x80, RZ ;  /* 0x000000800a0a7810 */ /* 0x000fe20007ffe0ff */
[----:B------:R-:W1:Y:S01]  /*3430*/  MUFU.EX2 R36, R36 ;  /* 0x0000002400247308 */ /* 0x000e620000000800 */
[----:B------:R-:W-:Y:S01]  /*3440*/  @!P3 FMUL R38, R38, 0.5 ;  /* 0x3f0000002626b820 */ /* 0x000fe20000400000 */
[----:B------:R-:W-:Y:S01]  /*3450*/  UMOV UR7, 0x80000020 ;  /* 0x8000002000077882 */ /* 0x000fe20000000000 */
[----:B------:R-:W-:Y:S01]  /*3460*/  @!P2 FMUL R39, R39, 0.5 ;  /* 0x3f0000002727a820 */ /* 0x000fe20000400000 */
[----:B------:R-:W-:Y:S01]  /*3470*/  LEA.HI.SX32 R17, R17, 0xffffffff, 0x19 ;  /* 0xffffffff11117811 */ /* 0x000fe200078fcaff */
[----:B------:R-:W-:-:S03]  /*3480*/  @!P5 FMUL R40, R40, 0.5 ;  /* 0x3f0000002828d820 */ /* 0x000fc60000400000 */
[----:B------:R-:W2:Y:S02]  /*3490*/  MUFU.EX2 R37, R37 ;  /* 0x0000002500257308 */ /* 0x000ea40000000800 */
[----:B------:R-:W-:-:S06]  /*34a0*/  @!P4 FMUL R77, R77, 0.5 ;  /* 0x3f0000004d4dc820 */ /* 0x000fcc0000400000 */
[----:B------:R-:W3:Y:S01]  /*34b0*/  MUFU.EX2 R38, R38 ;  /* 0x0000002600267308 */ /* 0x000ee20000000800 */
[----:B-1----:R-:W-:Y:S01]  /*34c0*/  @!P1 FMUL R36, R36, R36 ;  /* 0x0000002424249220 */ /* 0x002fe20000400000 */
[----:B------:R-:W-:-:S06]  /*34d0*/  FSETP.GEU.AND P1, PT, R76, -126, PT ;  /* 0xc2fc00004c00780b */ /* 0x000fcc0003f2e000 */
[----:B------:R-:W1:Y:S01]  /*34e0*/  MUFU.EX2 R39, R39 ;  /* 0x0000002700277308 */ /* 0x000e620000000800 */
[----:B--2---:R-:W-:Y:S01]  /*34f0*/  @!P6 FMUL R37, R37, R37 ;  /* 0x000000252525e220 */ /* 0x004fe20000400000 */
[----:B------:R-:W-:-:S05]  /*3500*/  FSETP.GEU.AND P6, PT, R75, -126, PT ;  /* 0xc2fc00004b00780b */ /* 0x000fca0003fce000 */
[----:B------:R-:W-:Y:S01]  /*3510*/  @!P1 FMUL R76, R76, 0.5 ;  /* 0x3f0000004c4c9820 */ /* 0x000fe20000400000 */
[----:B------:R-:W2:Y:S01]  /*3520*/  MUFU.EX2 R40, R40 ;  /* 0x0000002800287308 */ /* 0x000ea20000000800 */
[----:B---3--:R-:W-:Y:S01]  /*3530*/  @!P3 FMUL R38, R38, R38 ;  /* 0x000000262626b220 */ /* 0x008fe20000400000 */
[----:B------:R-:W-:-:S05]  /*3540*/  FSETP.GEU.AND P3, PT, R86, -126, PT ;  /* 0xc2fc00005600780b */ /* 0x000fca0003f6e000 */
[----:B------:R-:W-:Y:S01]  /*3550*/  @!P6 FMUL R75, R75, 0.5 ;  /* 0x3f0000004b4be820 */ /* 0x000fe20000400000 */
[----:B------:R-:W3:Y:S01]  /*3560*/  MUFU.EX2 R41, R77 ;  /* 0x0000004d00297308 */ /* 0x000ee20000000800 */
[----:B-1----:R-:W-:Y:S01]  /*3570*/  @!P2 FMUL R39, R39, R39 ;  /* 0x000000272727a220 */ /* 0x002fe20000400000 */
[----:B------:R-:W-:-:S05]  /*3580*/  FSETP.GEU.AND P2, PT, R84, -126, PT ;  /* 0xc2fc00005400780b */ /* 0x000fca0003f4e000 */
[----:B------:R-:W-:Y:S01]  /*3590*/  @!P3 FMUL R86, R86, 0.5 ;  /* 0x3f0000005656b820 */ /* 0x000fe20000400000 */
        /* <DEDUP_REMOVED lines=29> */
[----:B------:R-:W-:Y:S02]  /*3770*/  WARPGROUP.DEPBAR.LE gsb0, 0x0 ;  /* 0x00008000000079c5 */ /* 0x000fe40000010000 */
[----:B------:R-:W-:Y:S01]  /*3780*/  F2FP.F16.F32.PACK_AB R25, R37, R36 ;  /* 0x000000242519723e */ /* 0x000fe200000000ff */
[----:B---3--:R-:W-:Y:S01]  /*3790*/  @!P1 FMUL R83, R83, R83 ;  /* 0x0000005353539220 */ /* 0x008fe20000400000 */
[----:B------:R-:W-:Y:S02]  /*37a0*/  F2FP.F16.F32.PACK_AB R27, R39, R38 ;  /* 0x00000026271b723e */ /* 0x000fe400000000ff */
[----:B------:R-:W-:Y:S01]  /*37b0*/  F2FP.F16.F32.PACK_AB R24, R41, R40 ;  /* 0x000000282918723e */ /* 0x000fe200000000ff */
[----:B------:R-:W3:Y:S01]  /*37c0*/  MUFU.EX2 R77, R70 ;  /* 0x00000046004d7308 */ /* 0x000ee20000000800 */
[----:B------:R-:W-:Y:S01]  /*37d0*/  F2FP.F16.F32.PACK_AB R26, R51, R50 ;  /* 0x00000032331a723e */ /* 0x000fe200000000ff */
[----:B-1----:R-:W-:Y:S01]  /*37e0*/  @!P6 FMUL R76, R76, R76 ;  /* 0x0000004c4c4ce220 */ /* 0x002fe20000400000 */
[----:B------:R-:W-:Y:S01]  /*37f0*/  FSETP.GEU.AND P6, PT, R69, -126, PT ;  /* 0xc2fc00004500780b */ /* 0x000fe20003fce000 */
[----:B------:R-:W-:Y:S01]  /*3800*/  @!P5 FMUL R67, R67, 0.5 ;  /* 0x3f0000004343d820 */ /* 0x000fe20000400000 */
[----:B------:R-:W-:Y:S01]  /*3810*/  WARPGROUP.ARRIVE ;  /* 0x00000000000079c5 */ /* 0x000fe20000000000 */
[----:B------:R-:W-:-:S02]  /*3820*/  FSETP.GEU.AND P1, PT, R79, -126, PT ;  /* 0xc2fc00004f00780b */ /* 0x000fc40003f2e000 */
[----:B------:R-:W1:Y:S01]  /*3830*/  MUFU.EX2 R82, R82 ;  /* 0x0000005200527308 */ /* 0x000e620000000800 */
[----:B--2---:R-:W-:Y:S01]  /*3840*/  @!P4 FMUL R86, R86, R86 ;  /* 0x000000565656c220 */ /* 0x004fe20000400000 */
[----:B------:R-:W-:Y:S01]  /*3850*/  FSETP.GEU.AND P4, PT, R66, -126, PT ;  /* 0xc2fc00004200780b */ /* 0x000fe20003f8e000 */
[----:B------:R-:W-:Y:S01]  /*3860*/  HGMMA.64x96x16.F32 R88, R24, gdesc[UR4].tnspB, R88, gsb0 ;  /* 0x4160000418587df0 */ /* 0x000fe20008000858 */
[----:B------:R-:W-:Y:S01]  /*3870*/  UIADD3 UR6, UR23, 0x680, URZ ;  /* 0x0000068017067890 */ /* 0x000fe2000fffe03f */
[----:B------:R-:W-:-:S03]  /*3880*/  UMOV UR7, 0x80000020 ;  /* 0x8000002000077882 */ /* 0x000fc60000000000 */
[----:B------:R-:W-:Y:S01]  /*3890*/  @!P6 FMUL R69, R69, 0.5 ;  /* 0x3f0000004545e820 */ /* 0x000fe20000400000 */
[----:B---3--:R-:W-:Y:S01]  /*38a0*/  @!P3 FMUL R77, R77, R77 ;  /* 0x0000004d4d4db220 */ /* 0x008fe20000400000 */
[----:B------:R-:W-:Y:S01]  /*38b0*/  FSETP.GEU.AND P3, PT, R80, -126, PT ;  /* 0xc2fc00005000780b */ /* 0x000fe20003f6e000 */
[----:B------:R-:W-:Y:S01]  /*38c0*/  @!P1 FMUL R79, R79, 0.5 ;  /* 0x3f0000004f4f9820 */ /* 0x000fe20000400000 */
[----:B------:R-:W2:Y:S03]  /*38d0*/  MUFU.EX2 R136, R69 ;  /* 0x0000004500887308 */ /* 0x000ea60000000800 */
[----:B------:R-:W-:Y:S01]  /*38e0*/  @!P4 FMUL R66, R66, 0.5 ;  /* 0x3f0000004242c820 */ /* 0x000fe20000400000 */
[----:B-1----:R-:W-:Y:S01]  /*38f0*/  @!P2 FMUL R82, R82, R82 ;  /* 0x000000525252a220 */ /* 0x002fe20000400000 */
[----:B------:R-:W-:-:S03]  /*3900*/  FSETP.GEU.AND P2, PT, R65, -126, PT ;  /* 0xc2fc00004100780b */ /* 0x000fc60003f4e000 */
[----:B------:R-:W1:Y:S03]  /*3910*/  MUFU.EX2 R79, R79 ;  /* 0x0000004f004f7308 */ /* 0x000e660000000800 */
[----:B------:R-:W-:-:S05]  /*3920*/  @!P3 FMUL R80, R80, 0.5 ;  /* 0x3f0000005050b820 */ /* 0x000fca0000400000 */
[----:B------:R-:W3:Y:S01]  /*3930*/  MUFU.EX2 R67, R67 ;  /* 0x0000004300437308 */ /* 0x000ee20000000800 */
[----:B--2---:R-:W-:Y:S01]  /*3940*/  @!P6 FMUL R136, R136, R136 ;  /* 0x000000888888e220 */ /* 0x004fe20000400000 */
[----:B------:R-:W-:Y:S01]  /*3950*/  FSETP.GEU.AND P6, PT, R81, -126, PT ;  /* 0xc2fc00005100780b */ /* 0x000fe20003fce000 */
[----:B------:R-:W-:-:S05]  /*3960*/  @!P2 FMUL R65, R65, 0.5 ;  /* 0x3f0000004141a820 */ /* 0x000fca0000400000 */
[----:B------:R-:W2:Y:S01]  /*3970*/  MUFU.EX2 R80, R80 ;  /* 0x0000005000507308 */ /* 0x000ea20000000800 */
[----:B-1----:R-:W-:Y:S01]  /*3980*/  @!P1 FMUL R79, R79, R79 ;  /* 0x0000004f4f4f9220 */ /* 0x002fe20000400000 */
[----:B------:R-:W-:-:S05]  /*3990*/  FSETP.GEU.AND P1, PT, R78, -126, PT ;  /* 0xc2fc00004e00780b */ /* 0x000fca0003f2e000 */
[----:B------:R-:W-:Y:S01]  /*39a0*/  @!P6 FMUL R81, R81, 0.5 ;  /* 0x3f0000005151e820 */ /* 0x000fe20000400000 */
[----:B------:R-:W1:Y:S01]  /*39b0*/  MUFU.EX2 R70, R66 ;  /* 0x0000004200467308 */ /* 0x000e620000000800 */
[----:B---3--:R-:W-:Y:S01]  /*39c0*/  @!P5 FMUL R67, R67, R67 ;  /* 0x000000434343d220 */ /* 0x008fe20000400000 */
[----:B------:R-:W-:-:S05]  /*39d0*/  FSETP.GEU.AND P5, PT, R63, -126, PT ;  /* 0xc2fc00003f00780b */ /* 0x000fca0003fae000 */
[----:B------:R-:W-:Y:S01]  /*39e0*/  @!P1 FMUL R78, R78, 0.5 ;  /* 0x3f0000004e4e9820 */ /* 0x000fe20000400000 */
[----:B------:R-:W3:Y:S01]  /*39f0*/  MUFU.EX2 R81, R81 ;  /* 0x0000005100517308 */ /* 0x000ee20000000800 */
[----:B--2---:R-:W-:Y:S01]  /*3a00*/  @!P3 FMUL R80, R80, R80 ;  /* 0x000000505050b220 */ /* 0x004fe20000400000 */
[----:B------:R-:W-:-:S05]  /*3a10*/  FSETP.GEU.AND P3, PT, R68, -126, PT ;  /* 0xc2fc00004400780b */ /* 0x000fca0003f6e000 */
[----:B------:R-:W-:Y:S01]  /*3a20*/  @!P5 FMUL R63, R63, 0.5 ;  /* 0x3f0000003f3fd820 */ /* 0x000fe20000400000 */
        /* <DEDUP_REMOVED lines=14> */
[----:B------:R-:W-:-:S03]  /*3b10*/  FSETP.GEU.AND P1, PT, R56, -126, PT ;  /* 0xc2fc00003800780b */ /* 0x000fc60003f2e000 */
[----:B------:R-:W-:Y:S02]  /*3b20*/  FADD R20, R20, R65 ;  /* 0x0000004114147221 */ /* 0x000fe40000000000 */
[----:B------:R-:W-:Y:S01]  /*3b30*/  @!P2 FMUL R74, R74, 0.5 ;  /* 0x3f0000004a4aa820 */ /* 0x000fe20000400000 */
[----:B------:R-:W1:Y:S01]  /*3b40*/  MUFU.EX2 R72, R64 ;  /* 0x0000004000487308 */ /* 0x000e620000000800 */
[----:B---3--:R-:W-:Y:S01]  /*3b50*/  @!P3 FMUL R68, R68, R68 ;  /* 0x000000444444b220 */ /* 0x008fe20000400000 */
[----:B------:R-:W-:-:S03]  /*3b60*/  FSETP.GEU.AND P3, PT, R61, -126, PT ;  /* 0xc2fc00003d00780b */ /* 0x000fc60003f6e000 */
[----:B------:R-:W-:Y:S02]  /*3b70*/  FADD R11, R11, R68 ;  /* 0x000000440b0b7221 */ /* 0x000fe40000000000 */
[----:B------:R-:W-:Y:S01]  /*3b80*/  @!P1 FMUL R56, R56, 0.5 ;  /* 0x3f00000038389820 */ /* 0x000fe20000400000 */
[----:B------:R-:W3:Y:S01]  /*3b90*/  MUFU.EX2 R74, R74 ;  /* 0x0000004a004a7308 */ /* 0x000ee20000000800 */
[----:B--2---:R-:W-:Y:S01]  /*3ba0*/  @!P4 FMUL R85, R85, R85 ;  /* 0x000000555555c220 */ /* 0x004fe20000400000 */
[----:B------:R-:W-:-:S03]  /*3bb0*/  FSETP.GEU.AND P4, PT, R54, -126, PT ;  /* 0xc2fc00003600780b */ /* 0x000fc60003f8e000 */
[----:B------:R-:W-:Y:S02]  /*3bc0*/  FADD R22, R22, R85 ;  /* 0x0000005516167221 */ /* 0x000fe40000000000 */
[----:B------:R-:W-:Y:S01]  /*3bd0*/  @!P3 FMUL R61, R61, 0.5 ;  /* 0x3f0000003d3db820 */ /* 0x000fe20000400000 */
[----:B------:R-:W2:Y:S01]  /*3be0*/  MUFU.EX2 R64, R63 ;  /* 0x0000003f00407308 */ /* 0x000ea20000000800 */
[----:B-1----:R-:W-:Y:S01]  /*3bf0*/  @!P6 FMUL R72, R72, R72 ;  /* 0x000000484848e220 */ /* 0x002fe20000400000 */
[----:B------:R-:W-:Y:S01]  /*3c00*/  FSETP.GEU.AND P6, PT, R71, -126, PT ;  /* 0xc2fc00004700780b */ /* 0x000fe20003fce000 */
[----:B------:R-:W-:Y:S02]  /*3c10*/  WARPGROUP.DEPBAR.LE gsb0, 0x0 ;  /* 0x00008000000079c5 */ /* 0x000fe40000010000 */
[----:B------:R-:W-:-:S03]  /*3c20*/  F2FP.F16.F32.PACK_AB R25, R76, R75 ;  /* 0x0000004b4c19723e */ /* 0x000fc600000000ff */
[----:B------:R-:W1:Y:S01]  /*3c30*/  MUFU.EX2 R66, R61 ;  /* 0x0000003d00427308 */ /* 0x000e620000000800 */
[----:B------:R-:W-:Y:S01]  /*3c40*/  F2FP.F16.F32.PACK_AB R27, R83, R84 ;  /* 0x00000054531b723e */ /* 0x000fe200000000ff */
[----:B---3--:R-:W-:Y:S01]  /*3c50*/  @!P2 FMUL R74, R74, R74 ;  /* 0x0000004a4a4aa220 */ /* 0x008fe20000400000 */
[----:B------:R-:W-:Y:S01]  /*3c60*/  F2FP.F16.F32.PACK_AB R24, R86, R73 ;  /* 0x000000495618723e */ /* 0x000fe200000000ff */
[----:B------:R-:W-:Y:S01]  /*3c70*/  @!P4 FMUL R54, R54, 0.5 ;  /* 0x3f0000003636c820 */ /* 0x000fe20000400000 */
[----:B------:R-:W-:Y:S01]  /*3c80*/  F2FP.F16.F32.PACK_AB R26, R136, R77 ;  /* 0x0000004d881a723e */ /* 0x000fe200000000ff */
[----:B------:R-:W-:Y:S01]  /*3c90*/  FADD R13, R13, R74 ;  /* 0x0000004a0d0d7221 */ /* 0x000fe20000000000 */
[----:B------:R-:W-:Y:S01]  /*3ca0*/  @!P6 FMUL R71, R71, 0.5 ;  /* 0x3f0000004747e820 */ /* 0x000fe20000400000 */
[----:B------:R-:W-:Y:S01]  /*3cb0*/  FSETP.GEU.AND P2, PT, R59, -126, PT ;  /* 0xc2fc00003b00780b */ /* 0x000fe20003f4e000 */
[----:B------:R-:W-:Y:S01]  /*3cc0*/  WARPGROUP.ARRIVE ;  /* 0x00000000000079c5 */ /* 0x000fe20000000000 */
[----:B--2---:R-:W-:Y:S01]  /*3cd0*/  @!P5 FMUL R64, R64, R64 ;  /* 0x000000404040d220 */ /* 0x004fe20000400000 */
[----:B------:R-:W-:-:S02]  /*3ce0*/  FSETP.GEU.AND P5, PT, R55, -126, PT ;  /* 0xc2fc00003700780b */ /* 0x000fc40003fae000 */
[----:B------:R-:W2:Y:S01]  /*3cf0*/  MUFU.EX2 R71, R71 ;  /* 0x0000004700477308 */ /* 0x000ea20000000800 */
[----:B------:R-:W-:Y:S01]  /*3d00*/  FADD R15, R15, R64 ;  /* 0x000000400f0f7221 */ /* 0x000fe20000000000 */
[----:B------:R-:W-:Y:S01]  /*3d10*/  HGMMA.64x96x16.F32 R88, R24, gdesc[UR4].tnspB, R88, gsb0 ;  /* 0x4160000418587df0 */ /* 0x000fe20008000858 */
[----:B------:R-:W-:Y:S01]  /*3d20*/  UIADD3 UR6, UR23, 0x6c0, URZ ;  /* 0x000006c017067890 */ /* 0x000fe2000fffe03f */
[----:B-1----:R-:W-:Y:S01]  /*3d30*/  @!P3 FMUL R66, R66, R66 ;  /* 0x000000424242b220 */ /* 0x002fe20000400000 */
[----:B------:R-:W-:Y:S01]  /*3d40*/  UMOV UR7, 0x80000020 ;  /* 0x8000002000077882 */ /* 0x000fe20000000000 */
[----:B------:R-:W-:Y:S02]  /*3d50*/  FSETP.GEU.AND P3, PT, R57, -126, PT ;  /* 0xc2fc00003900780b */ /* 0x000fe40003f6e000 */
[----:B------:R-:W-:Y:S01]  /*3d60*/  @!P2 FMUL R59, R59, 0.5 ;  /* 0x3f0000003b3ba820 */ /* 0x000fe20000400000 */
[----:B------:R-:W-:Y:S02]  /*3d70*/  FADD R21, R21, R66 ;  /* 0x0000004215157221 */ /* 0x000fe40000000000 */
[----:B------:R-:W-:-:S03]  /*3d80*/  @!P5 FMUL R55, R55, 0.5 ;  /* 0x3f0000003737d820 */ /* 0x000fc60000400000 */
[----:B------:R-:W1:Y:S01]  /*3d90*/  MUFU.EX2 R59, R59 ;  /* 0x0000003b003b7308 */ /* 0x000e620000000800 */
[----:B--2---:R-:W-:Y:S01]  /*3da0*/  @!P6 FMUL R71, R71, R71 ;  /* 0x000000474747e220 */ /* 0x004fe20000400000 */
[----:B------:R-:W-:-:S03]  /*3db0*/  FSETP.GEU.AND P6, PT, R60, -126, PT ;  /* 0xc2fc00003c00780b */ /* 0x000fc60003fce000 */
[----:B------:R-:W-:Y:S01]  /*3dc0*/  @!P3 FMUL R57, R57, 0.5 ;  /* 0x3f0000003939b820 */ /* 0x000fe20000400000 */
[----:B------:R-:W-:Y:S02]  /*3dd0*/  FADD R14, R14, R71 ;  /* 0x000000470e0e7221 */ /* 0x000fe40000000000 */
[----:B------:R-:W2:Y:S08]  /*3de0*/  MUFU.EX2 R55, R55 ;  /* 0x0000003700377308 */ /* 0x000eb00000000800 */
[----:B------:R-:W3:Y:S01]  /*3df0*/  MUFU.EX2 R61, R57 ;  /* 0x00000039003d7308 */ /* 0x000ee20000000800 */
[----:B------:R-:W-:Y:S01]  /*3e00*/  @!P6 FMUL R60, R60, 0.5 ;  /* 0x3f0000003c3ce820 */ /* 0x000fe20000400000 */
[----:B-1----:R-:W-:Y:S01]  /*3e10*/  @!P2 FMUL R59, R59, R59 ;  /* 0x0000003b3b3ba220 */ /* 0x002fe20000400000 */
[----:B------:R-:W-:-:S03]  /*3e20*/  FSETP.GEU.AND P2, PT, R53, -126, PT ;  /* 0xc2fc00003500780b */ /* 0x000fc60003f4e000 */
[----:B------:R-:W-:Y:S02]  /*3e30*/  FADD R36, R36, R59 ;  /* 0x0000003b24247221 */ /* 0x000fe40000000000 */
[----:B------:R-:W1:Y:S01]  /*3e40*/  MUFU.EX2 R87, R60 ;  /* 0x0000003c00577308 */ /* 0x000e620000000800 */
[----:B--2---:R-:W-:Y:S01]  /*3e50*/  @!P5 FMUL R55, R55, R55 ;  /* 0x000000373737d220 */ /* 0x004fe20000400000 */
[----:B------:R-:W-:-:S03]  /*3e60*/  FSETP.GEU.AND P5, PT, R45, -126, PT ;  /* 0xc2fc00002d00780b */ /* 0x000fc60003fae000 */
[----:B------:R-:W-:-:S03]  /*3e70*/  FADD R40, R40, R55 ;  /* 0x0000003728287221 */ /* 0x000fc60000000000 */
[----:B------:R-:W-:Y:S01]  /*3e80*/  @!P2 FMUL R53, R53, 0.5 ;  /* 0x3f0000003535a820 */ /* 0x000fe20000400000 */
[----:B------:R-:W2:Y:S01]  /*3e90*/  MUFU.EX2 R60, R56 ;  /* 0x00000038003c7308 */ /* 0x000ea20000000800 */
[----:B---3--:R-:W-:Y:S01]  /*3ea0*/  @!P3 FMUL R61, R61, R61 ;  /* 0x0000003d3d3db220 */ /* 0x008fe20000400000 */
[----:B------:R-:W-:-:S03]  /*3eb0*/  FSETP.GEU.AND P3, PT, R49, -126, PT ;  /* 0xc2fc00003100780b */ /* 0x000fc60003f6e000 */
[----:B------:R-:W-:Y:S01]  /*3ec0*/  FADD R38, R38, R61 ;  /* 0x0000003d26267221 */ /* 0x000fe20000000000 */
[----:B------:R-:W-:Y:S01]  /*3ed0*/  @!P5 FMUL R45, R45, 0.5 ;  /* 0x3f0000002d2dd820 */ /* 0x000fe20000400000 */
[----:B-1----:R-:W-:Y:S01]  /*3ee0*/  @!P6 FMUL R87, R87, R87 ;  /* 0x000000575757e220 */ /* 0x002fe20000400000 */
[----:B------:R-:W-:Y:S01]  /*3ef0*/  FSETP.GEU.AND P6, PT, R58, -126, PT ;  /* 0xc2fc00003a00780b */ /* 0x000fe20003fce000 */
[----:B------:R-:W1:Y:S02]  /*3f00*/  MUFU.EX2 R57, R53 ;  /* 0x0000003500397308 */ /* 0x000e640000000800 */
[----:B------:R-:W-:-:S04]  /*3f10*/  FADD R28, R28, R87 ;  /* 0x000000571c1c7221 */ /* 0x000fc80000000000 */
[----:B------:R-:W-:Y:S01]  /*3f20*/  @!P3 FMUL R49, R49, 0.5 ;  /* 0x3f0000003131b820 */ /* 0x000fe20000400000 */
[----:B--2---:R-:W-:Y:S01]  /*3f30*/  @!P1 FMUL R60, R60, R60 ;  /* 0x0000003c3c3c9220 */ /* 0x004fe20000400000 */
[----:B------:R-:W-:-:S03]  /*3f40*/  FSETP.GEU.AND P1, PT, R46, -126, PT ;  /* 0xc2fc00002e00780b */ /* 0x000fc60003f2e000 */
[----:B------:R-:W-:Y:S01]  /*3f50*/  FADD R39, R39, R60 ;  /* 0x0000003c27277221 */ /* 0x000fe20000000000 */
[----:B------:R-:W-:-:S04]  /*3f60*/  @!P6 FMUL R58, R58, 0.5 ;  /* 0x3f0000003a3ae820 */ /* 0x000fc80000400000 */
[----:B------:R-:W2:Y:S01]  /*3f70*/  MUFU.EX2 R62, R58 ;  /* 0x0000003a003e7308 */ /* 0x000ea20000000800 */
[----:B-1----:R-:W-:Y:S01]  /*3f80*/  @!P2 FMUL R57, R57, R57 ;  /* 0x000000393939a220 */ /* 0x002fe20000400000 */
[----:B------:R-:W-:-:S03]  /*3f90*/  FSETP.GEU.AND P2, PT, R47, -126, PT ;  /* 0xc2fc00002f00780b */ /* 0x000fc60003f4e000 */
[----:B------:R-:W-:Y:S01]  /*3fa0*/  @!P1 FMUL R46, R46, 0.5 ;  /* 0x3f0000002e2e9820 */ /* 0x000fe20000400000 */
[----:B------:R-:W-:Y:S02]  /*3fb0*/  FADD R50, R50, R57 ;  /* 0x0000003932327221 */ /* 0x000fe40000000000 */
[----:B------:R-:W1:Y:S07]  /*3fc0*/  MUFU.EX2 R58, R54 ;  /* 0x00000036003a7308 */ /* 0x000e6e0000000800 */
[----:B------:R-:W-:Y:S01]  /*3fd0*/  @!P2 FMUL R47, R47, 0.5 ;  /* 0x3f0000002f2fa820 */ /* 0x000fe20000400000 */
[----:B------:R-:W3:Y:S01]  /*3fe0*/  MUFU.EX2 R54, R49 ;  /* 0x0000003100367308 */ /* 0x000ee20000000800 */
[----:B--2---:R-:W-:Y:S01]  /*3ff0*/  @!P6 FMUL R62, R62, R62 ;  /* 0x0000003e3e3ee220 */ /* 0x004fe20000400000 */
[----:B------:R-:W-:-:S03]  /*4000*/  FSETP.GEU.AND P6, PT, R52, -126, PT ;  /* 0xc2fc00003400780b */ /* 0x000fc60003fce000 */
[----:B------:R-:W-:-:S03]  /*4010*/  FADD R37, R37, R62 ;  /* 0x0000003e25257221 */ /* 0x000fc60000000000 */
[----:B------:R-:W2:Y:S01]  /*4020*/  MUFU.EX2 R63, R47 ;  /* 0x0000002f003f7308 */ /* 0x000ea20000000800 */
[----:B-1----:R-:W-:Y:S01]  /*4030*/  @!P4 FMUL R58, R58, R58 ;  /* 0x0000003a3a3ac220 */ /* 0x002fe20000400000 */
[----:B------:R-:W-:-:S03]  /*4040*/  FSETP.GEU.AND P4, PT, R44, -126, PT ;  /* 0xc2fc00002c00780b */ /* 0x000fc60003f8e000 */
[----:B------:R-:W-:Y:S02]  /*4050*/  FADD R41, R41, R58 ;  /* 0x0000003a29297221 */ /* 0x000fe40000000000 */
[----:B------:R-:W-:Y:S01]  /*4060*/  @!P6 FMUL R52, R52, 0.5 ;  /* 0x3f0000003434e820 */ /* 0x000fe20000400000 */
[----:B------:R-:W1:Y:S01]  /*4070*/  MUFU.EX2 R46, R46 ;  /* 0x0000002e002e7308 */ /* 0x000e620000000800 */
[----:B---3--:R-:W-:Y:S01]  /*4080*/  @!P3 FMUL R54, R54, R54 ;  /* 0x000000363636b220 */ /* 0x008fe20000400000 */
[----:B------:R-:W-:Y:S01]  /*4090*/  FSETP.GEU.AND P3, PT, R43, -126, PT ;  /* 0xc2fc00002b00780b */ /* 0x000fe20003f6e000 */
[----:B------:R-:W-:Y:S02]  /*40a0*/  WARPGROUP.DEPBAR.LE gsb0, 0x0 ;  /* 0x00008000000079c5 */ /* 0x000fe40000010000 */
[----:B------:R-:W-:-:S03]  /*40b0*/  F2FP.F16.F32.PACK_AB R25, R81, R82 ;  /* 0x000000525119723e */ /* 0x000fc600000000ff */
[----:B------:R-:W3:Y:S01]  /*40c0*/  MUFU.EX2 R56, R52 ;  /* 0x0000003400387308 */ /* 0x000ee20000000800 */
[----:B------:R-:W-:Y:S01]  /*40d0*/  F2FP.F16.F32.PACK_AB R27, R79, R80 ;  /* 0x000000504f1b723e */ /* 0x000fe200000000ff */
[----:B------:R-:W-:Y:S01]  /*40e0*/  @!P4 FMUL R44, R44, 0.5 ;  /* 0x3f0000002c2cc820 */ /* 0x000fe20000400000 */
[----:B------:R-:W-:Y:S01]  /*40f0*/  F2FP.F16.F32.PACK_AB R24, R70, R67 ;  /* 0x000000434618723e */ /* 0x000fe200000000ff */
[----:B--2---:R-:W-:Y:S01]  /*4100*/  @!P2 FMUL R63, R63, R63 ;  /* 0x0000003f3f3fa220 */ /* 0x004fe20000400000 */
[----:B------:R-:W-:Y:S02]  /*4110*/  F2FP.F16.F32.PACK_AB R26, R72, R69 ;  /* 0x00000045481a723e */ /* 0x000fe400000000ff */
[----:B------:R-:W-:Y:S01]  /*4120*/  @!P3 FMUL R43, R43, 0.5 ;  /* 0x3f0000002b2bb820 */ /* 0x000fe20000400000 */
[----:B-1----:R-:W-:Y:S01]  /*4130*/  @!P1 FMUL R46, R46, R46 ;  /* 0x0000002e2e2e9220 */ /* 0x002fe20000400000 */
[----:B------:R-:W1:Y:S01]  /*4140*/  MUFU.EX2 R52, R45 ;  /* 0x0000002d00347308 */ /* 0x000e620000000800 */
[----:B------:R-:W-:Y:S01]  /*4150*/  WARPGROUP.ARRIVE ;  /* 0x00000000000079c5 */ /* 0x000fe20000000000 */
[----:B------:R-:W-:Y:S01]  /*4160*/  FSETP.GEU.AND P2, PT, R35, -126, PT ;  /* 0xc2fc00002300780b */ /* 0x000fe20003f4e000 */
[----:B------:R-:W-:Y:S01]  /*4170*/  FADD R84, R84, R63 ;  /* 0x0000003f54547221 */ /* 0x000fe20000000000 */
[----:B------:R-:W-:Y:S01]  /*4180*/  FSETP.GEU.AND P1, PT, R33, -126, PT ;  /* 0xc2fc00002100780b */ /* 0x000fe20003f2e000 */
[----:B------:R-:W-:-:S02]  /*4190*/  FADD R83, R83, R46 ;  /* 0x0000002e53537221 */ /* 0x000fc40000000000 */
[----:B------:R-:W-:Y:S01]  /*41a0*/  HGMMA.64x96x16.F32 R88, R24, gdesc[UR4].tnspB, R88, gsb0 ;  /* 0x4160000418587df0 */ /* 0x000fe20008000858 */
[----:B------:R-:W-:Y:S01]  /*41b0*/  UIADD3 UR6, UR23, 0x700, URZ ;  /* 0x0000070017067890 */ /* 0x000fe2000fffe03f */
[----:B---3--:R-:W-:Y:S01]  /*41c0*/  @!P6 FMUL R56, R56, R56 ;  /* 0x000000383838e220 */ /* 0x008fe20000400000 */
[----:B------:R-:W-:Y:S01]  /*41d0*/  UMOV UR7, 0x80000020 ;  /* 0x8000002000077882 */ /* 0x000fe20000000000 */
[----:B------:R-:W-:Y:S01]  /*41e0*/  FSETP.GEU.AND P6, PT, R48, -126, PT ;  /* 0xc2fc00003000780b */ /* 0x000fe20003fce000 */
[----:B------:R-:W2:Y:S01]  /*41f0*/  MUFU.EX2 R49, R44 ;  /* 0x0000002c00317308 */ /* 0x000ea20000000800 */
[----:B------:R-:W-:Y:S01]  /*4200*/  FADD R51, R51, R56 ;  /* 0x0000003833337221 */ /* 0x000fe20000000000 */
[----:B------:R-:W-:Y:S01]  /*4210*/  FADD R13, R13, R84 ;  /* 0x000000540d0d7221 */ /* 0x000fe20000000000 */
[----:B------:R-:W-:Y:S01]  /*4220*/  @!P2 FMUL R35, R35, 0.5 ;  /* 0x3f0000002323a820 */ /* 0x000fe20000400000 */
[----:B------:R-:W-:Y:S01]  /*4230*/  FADD R20, R20, R83 ;  /* 0x0000005314147221 */ /* 0x000fe20000000000 */
[----:B-1----:R-:W-:Y:S01]  /*4240*/  @!P5 FMUL R52, R52, R52 ;  /* 0x000000343434d220 */ /* 0x002fe20000400000 */
[----:B------:R-:W-:Y:S01]  /*4250*/  FSETP.GEU.AND P5, PT, R32, -126, PT ;  /* 0xc2fc00002000780b */ /* 0x000fe20003fae000 */
[----:B------:R-:W-:-:S04]  /*4260*/  @!P1 FMUL R33, R33, 0.5 ;  /* 0x3f00000021219820 */ /* 0x000fc80000400000 */
[----:B------:R-:W1:Y:S01]  /*4270*/  MUFU.EX2 R45, R33 ;  /* 0x00000021002d7308 */ /* 0x000e620000000800 */
[----:B------:R-:W-:Y:S01]  /*4280*/  @!P6 FMUL R48, R48, 0.5 ;  /* 0x3f0000003030e820 */ /* 0x000fe20000400000 */
[----:B--2---:R-:W-:Y:S01]  /*4290*/  @!P4 FMUL R49, R49, R49 ;  /* 0x000000313131c220 */ /* 0x004fe20000400000 */
[----:B------:R-:W-:-:S05]  /*42a0*/  FSETP.GEU.AND P4, PT, R31, -126, PT ;  /* 0xc2fc00001f00780b */ /* 0x000fca0003f8e000 */
[----:B------:R-:W2:Y:S01]  /*42b0*/  MUFU.EX2 R53, R48 ;  /* 0x0000003000357308 */ /* 0x000ea20000000800 */
[----:B------:R-:W-:-:S07]  /*42c0*/  @!P5 FMUL R32, R32, 0.5 ;  /* 0x3f0000002020d820 */ /* 0x000fce0000400000 */
[----:B------:R-:W3:Y:S01]  /*42d0*/  MUFU.EX2 R48, R43 ;  /* 0x0000002b00307308 */ /* 0x000ee20000000800 */
[----:B-1----:R-:W-:Y:S01]  /*42e0*/  @!P1 FMUL R45, R45, R45 ;  /* 0x0000002d2d2d9220 */ /* 0x002fe20000400000 */
[----:B------:R-:W-:Y:S01]  /*42f0*/  ISETP.GE.AND P1, PT, R12, 0x101, PT ;  /* 0x000001010c00780c */ /* 0x000fe20003f26270 */
[----:B------:R-:W-:-:S05]  /*4300*/  @!P4 FMUL R31, R31, 0.5 ;  /* 0x3f0000001f1fc820 */ /* 0x000fca0000400000 */
[----:B------:R-:W1:Y:S01]  /*4310*/  MUFU.EX2 R43, R35 ;  /* 0x00000023002b7308 */ /* 0x000e620000000800 */
[----:B--2---:R-:W-:Y:S01]  /*4320*/  @!P6 FMUL R53, R53, R53 ;  /* 0x000000353535e220 */ /* 0x004fe20000400000 */
[----:B------:R-:W-:-:S06]  /*4330*/  FSETP.GEU.AND P6, PT, R42, -126, PT ;  /* 0xc2fc00002a00780b */ /* 0x000fcc0003fce000 */
[----:B------:R-:W2:Y:S01]  /*4340*/  MUFU.EX2 R32, R32 ;  /* 0x0000002000207308 */ /* 0x000ea20000000800 */
[----:B---3--:R-:W-:Y:S01]  /*4350*/  @!P3 FMUL R48, R48, R48 ;  /* 0x000000303030b220 */ /* 0x008fe20000400000 */
[----:B------:R-:W-:-:S05]  /*4360*/  FSETP.GEU.AND P3, PT, R30, -126, PT ;  /* 0xc2fc00001e00780b */ /* 0x000fca0003f6e000 */
[----:B------:R-:W-:Y:S01]  /*4370*/  @!P6 FMUL R42, R42, 0.5 ;  /* 0x3f0000002a2ae820 */ /* 0x000fe20000400000 */
[----:B-1----:R-:W-:Y:S01]  /*4380*/  @!P2 FMUL R43, R43, R43 ;  /* 0x0000002b2b2ba220 */ /* 0x002fe20000400000 */
[----:B------:R-:W-:Y:S02]  /*4390*/  FSETP.GEU.AND P2, PT, R29, -126, PT ;  /* 0xc2fc00001d00780b */ /* 0x000fe40003f4e000 */
[----:B------:R-:W1:Y:S04]  /*43a0*/  MUFU.EX2 R47, R42 ;  /* 0x0000002a002f7308 */ /* 0x000e680000000800 */
[----:B------:R-:W-:Y:S01]  /*43b0*/  @!P3 FMUL R30, R30, 0.5 ;  /* 0x3f0000001e1eb820 */ /* 0x000fe20000400000 */
[----:B--2---:R-:W-:-:S03]  /*43c0*/  @!P5 FMUL R32, R32, R32 ;  /* 0x000000202020d220 */ /* 0x004fc60000400000 */
[----:B------:R-:W2:Y:S03]  /*43d0*/  MUFU.EX2 R42, R31 ;  /* 0x0000001f002a7308 */ /* 0x000ea60000000800 */
[----:B------:R-:W-:-:S05]  /*43e0*/  @!P2 FMUL R29, R29, 0.5 ;  /* 0x3f0000001d1da820 */ /* 0x000fca0000400000 */
[----:B------:R-:W3:Y:S01]  /*43f0*/  MUFU.EX2 R33, R30 ;  /* 0x0000001e00217308 */ /* 0x000ee20000000800 */
[----:B-1----:R-:W-:Y:S01]  /*4400*/  @!P6 FMUL R47, R47, R47 ;  /* 0x0000002f2f2fe220 */ /* 0x002fe20000400000 */
[----:B------:R-:W-:Y:S01]  /*4410*/  FSETP.GEU.AND P6, PT, R34, -126, PT ;  /* 0xc2fc00002200780b */ /* 0x000fe20003fce000 */
[----:B--2---:R-:W-:-:S04]  /*4420*/  @!P4 FMUL R42, R42, R42 ;  /* 0x0000002a2a2ac220 */ /* 0x004fc80000400000 */
[----:B------:R-:W-:-:S08]  /*4430*/  FADD R67, R67, R42 ;  /* 0x0000002a43437221 */ /* 0x000fd00000000000 */
[----:B------:R-:W-:Y:S01]  /*4440*/  @!P6 FMUL R34, R34, 0.5 ;  /* 0x3f0000002222e820 */ /* 0x000fe20000400000 */
[----:B---3--:R-:W-:Y:S01]  /*4450*/  @!P3 FMUL R33, R33, R33 ;  /* 0x000000212121b220 */ /* 0x008fe20000400000 */
[----:B------:R-:W-:Y:S02]  /*4460*/  FADD R40, R40, R67 ;  /* 0x0000004328287221 */ /* 0x000fe40000000000 */
[----:B------:R-:W1:Y:S01]  /*4470*/  MUFU.EX2 R44, R34 ;  /* 0x00000022002c7308 */ /* 0x000e620000000800 */
[----:B------:R-:W-:-:S04]  /*4480*/  FADD R70, R70, R33 ;  /* 0x0000002146467221 */ /* 0x000fc80000000000 */
[----:B------:R-:W-:-:S03]  /*4490*/  FADD R41, R41, R70 ;  /* 0x0000004629297221 */ /* 0x000fc60000000000 */
[----:B------:R-:W2:Y:S01]  /*44a0*/  MUFU.EX2 R34, R29 ;  /* 0x0000001d00227308 */ /* 0x000ea20000000800 */
[----:B------:R-:W-:Y:S02]  /*44b0*/  WARPGROUP.DEPBAR.LE gsb0, 0x0 ;  /* 0x00008000000079c5 */ /* 0x000fe40000010000 */
[----:B------:R-:W-:Y:S01]  /*44c0*/  F2FP.F16.F32.PACK_AB R25, R71, R68 ;  /* 0x000000444719723e */ /* 0x000fe200000000ff */
[----:B-1----:R-:W-:Y:S01]  /*44d0*/  @!P6 FMUL R44, R44, R44 ;  /* 0x0000002c2c2ce220 */ /* 0x002fe20000400000 */
[----:B------:R-:W-:Y:S02]  /*44e0*/  F2FP.F16.F32.PACK_AB R27, R65, R74 ;  /* 0x0000004a411b723e */ /* 0x000fe400000000ff */
[----:B------:R-:W-:Y:S02]  /*44f0*/  F2FP.F16.F32.PACK_AB R24, R85, R64 ;  /* 0x000000405518723e */ /* 0x000fe400000000ff */
[----:B------:R-:W-:Y:S01]  /*4500*/  F2FP.F16.F32.PACK_AB R26, R87, R66 ;  /* 0x00000042571a723e */ /* 0x000fe200000000ff */
[----:B--2---:R-:W-:Y:S01]  /*4510*/  @!P2 FMUL R34, R34, R34 ;  /* 0x000000222222a220 */ /* 0x004fe20000400000 */
[----:B------:R-:W-:-:S02]  /*4520*/  FSETP.GEU.AND P6, PT, R23, -126, PT ;  /* 0xc2fc00001700780b */ /* 0x000fc40003fce000 */
[----:B------:R-:W-:Y:S01]  /*4530*/  WARPGROUP.ARRIVE ;  /* 0x00000000000079c5 */ /* 0x000fe20000000000 */
[----:B------:R-:W-:-:S04]  /*4540*/  FADD R69, R69, R34 ;  /* 0x0000002245457221 */ /* 0x000fc80000000000 */
[----:B------:R-:W-:Y:S01]  /*4550*/  FADD R50, R50, R69 ;  /* 0x0000004532327221 */ /* 0x000fe20000000000 */
[----:B------:R-:W-:Y:S01]  /*4560*/  HGMMA.64x96x16.F32 R88, R24, gdesc[UR4].tnspB, R88, gsb0 ;  /* 0x4160000418587df0 */ /* 0x000fe20008000858 */
[----:B------:R-:W-:Y:S01]  /*4570*/  UIADD3 UR6, UR23, 0x740, URZ ;  /* 0x0000074017067890 */ /* 0x000fe2000fffe03f */
[----:B------:R-:W-:-:S03]  /*4580*/  UMOV UR7, 0x80000020 ;  /* 0x8000002000077882 */ /* 0x000fc60000000000 */
[----:B------:R-:W-:-:S04]  /*4590*/  @!P6 FMUL R23, R23, 0.5 ;  /* 0x3f0000001717e820 */ /* 0x000fc80000400000 */
[----:B------:R-:W1:Y:S02]  /*45a0*/  MUFU.EX2 R35, R23 ;  /* 0x0000001700237308 */ /* 0x000e640000000800 */
[----:B-1----:R-:W-:-:S04]  /*45b0*/  @!P6 FMUL R35, R35, R35 ;  /* 0x000000232323e220 */ /* 0x002fc80000400000 */
[----:B------:R-:W-:-:S04]  /*45c0*/  FADD R72, R72, R35 ;  /* 0x0000002348487221 */ /* 0x000fc80000000000 */
[----:B------:R-:W-:Y:S01]  /*45d0*/  FADD R51, R51, R72 ;  /* 0x0000004833337221 */ /* 0x000fe20000000000 */
[----:B------:R-:W-:Y:S02]  /*45e0*/  WARPGROUP.DEPBAR.LE gsb0, 0x0 ;  /* 0x00008000000079c5 */ /* 0x000fe40000010000 */
[----:B------:R-:W-:Y:S02]  /*45f0*/  F2FP.F16.F32.PACK_AB R25, R62, R59 ;  /* 0x0000003b3e19723e */ /* 0x000fe400000000ff */
[----:B------:R-:W-:Y:S02]  /*4600*/  F2FP.F16.F32.PACK_AB R27, R60, R61 ;  /* 0x0000003d3c1b723e */ /* 0x000fe400000000ff */
[----:B------:R-:W-:Y:S02]  /*4610*/  F2FP.F16.F32.PACK_AB R24, R58, R55 ;  /* 0x000000373a18723e */ /* 0x000fe400000000ff */
[----:B------:R-:W-:-:S04]  /*4620*/  F2FP.F16.F32.PACK_AB R26, R56, R57 ;  /* 0x00000039381a723e */ /* 0x000fc800000000ff */
[----:B------:R-:W-:-:S06]  /*4630*/  WARPGROUP.ARRIVE ;  /* 0x00000000000079c5 */ /* 0x000fcc0000000000 */
[----:B------:R-:W-:Y:S01]  /*4640*/  HGMMA.64x96x16.F32 R88, R24, gdesc[UR4].tnspB, R88, gsb0 ;  /* 0x4160000418587df0 */ /* 0x000fe20008000858 */
[----:B------:R-:W-:Y:S01]  /*4650*/  UIADD3 UR6, UR23, 0x780, URZ ;  /* 0x0000078017067890 */ /* 0x000fe2000fffe03f */
[----:B------:R-:W-:Y:S01]  /*4660*/  UMOV UR7, 0x80000020 ;  /* 0x8000002000077882 */ /* 0x000fe20000000000 */
[----:B------:R-:W-:Y:S02]  /*4670*/  WARPGROUP.DEPBAR.LE gsb0, 0x0 ;  /* 0x00008000000079c5 */ /* 0x000fe40000010000 */
[----:B------:R-:W-:Y:S01]  /*4680*/  F2FP.F16.F32.PACK_AB R25, R53, R54 ;  /* 0x000000363519723e */ /* 0x000fe200000000ff */
[----:B------:R-:W-:Y:S01]  /*4690*/  FADD R54, R75, R54 ;  /* 0x000000364b367221 */ /* 0x000fe20000000000 */
[----:B------:R-:W-:Y:S01]  /*46a0*/  F2FP.F16.F32.PACK_AB R27, R46, R63 ;  /* 0x0000003f2e1b723e */ /* 0x000fe200000000ff */
[----:B------:R-:W-:Y:S01]  /*46b0*/  FADD R53, R76, R53 ;  /* 0x000000354c357221 */ /* 0x000fe20000000000 */
[----:B------:R-:W-:Y:S01]  /*46c0*/  F2FP.F16.F32.PACK_AB R24, R49, R52 ;  /* 0x000000343118723e */ /* 0x000fe200000000ff */
[----:B------:R-:W-:Y:S01]  /*46d0*/  FADD R52, R73, R52 ;  /* 0x0000003449347221 */ /* 0x000fe20000000000 */
[----:B------:R-:W-:Y:S01]  /*46e0*/  F2FP.F16.F32.PACK_AB R26, R47, R48 ;  /* 0x000000302f1a723e */ /* 0x000fe200000000ff */
[----:B------:R-:W-:Y:S01]  /*46f0*/  FADD R49, R86, R49 ;  /* 0x0000003156317221 */ /* 0x000fe20000000000 */
[----:B------:R-:W-:Y:S01]  /*4700*/  FADD R48, R77, R48 ;  /* 0x000000304d307221 */ /* 0x000fe20000000000 */
[----:B------:R-:W-:Y:S01]  /*4710*/  FADD R47, R136, R47 ;  /* 0x0000002f882f7221 */ /* 0x000fe20000000000 */
[----:B------:R-:W-:Y:S01]  /*4720*/  WARPGROUP.ARRIVE ;  /* 0x00000000000079c5 */ /* 0x000fe20000000000 */
[----:B------:R-:W-:Y:S01]  /*4730*/  FADD R54, R11, R54 ;  /* 0x000000360b367221 */ /* 0x000fe20000000000 */
[----:B------:R-:W-:Y:S01]  /*4740*/  FADD R15, R15, R52 ;  /* 0x000000340f0f7221 */ /* 0x000fe20000000000 */
[----:B------:R-:W-:Y:S01]  /*4750*/  FADD R22, R22, R49 ;  /* 0x0000003116167221 */ /* 0x000fe20000000000 */
[----:B------:R-:W-:Y:S01]  /*4760*/  FADD R21, R21, R48 ;  /* 0x0000003015157221 */ /* 0x000fe20000000000 */
[----:B------:R-:W-:Y:S01]  /*4770*/  FADD R28, R28, R47 ;  /* 0x0000002f1c1c7221 */ /* 0x000fe20000000000 */
[----:B------:R-:W-:Y:S01]  /*4780*/  HGMMA.64x96x16.F32 R88, R24, gdesc[UR4].tnspB, R88, gsb0 ;  /* 0x4160000418587df0 */ /* 0x000fe20008000858 */
[----:B------:R-:W-:Y:S01]  /*4790*/  UIADD3 UR6, UR23, 0x7c0, URZ ;  /* 0x000007c017067890 */ /* 0x000fe2000fffe03f */
[----:B------:R-:W-:Y:S01]  /*47a0*/  FADD R14, R14, R53 ;  /* 0x000000350e0e7221 */ /* 0x000fe20000000000 */
[----:B------:R-:W-:Y:S01]  /*47b0*/  UMOV UR7, 0x80000020 ;  /* 0x8000002000077882 */ /* 0x000fe20000000000 */
[----:B------:R-:W-:-:S02]  /*47c0*/  VIADD R11, R2, 0x1b020 ;  /* 0x0001b020020b7836 */ /* 0x000fc40000000000 */
[----:B------:R-:W-:Y:S01]  /*47d0*/  FADD R15, R15, R40 ;  /* 0x000000280f0f7221 */ /* 0x000fe20000000000 */
[----:B------:R-:W-:Y:S01]  /*47e0*/  FADD R22, R22, R41 ;  /* 0x0000002916167221 */ /* 0x000fe20000000000 */
[----:B------:R-:W-:Y:S01]  /*47f0*/  FADD R51, R28, R51 ;  /* 0x000000331c337221 */ /* 0x000fe20000000000 */
[----:B------:R-:W-:Y:S01]  /*4800*/  FADD R50, R21, R50 ;  /* 0x0000003215327221 */ /* 0x000fe20000000000 */
[----:B------:R-:W-:Y:S02]  /*4810*/  PRMT R23, RZ, 0x654, R11 ;  /* 0x00000654ff177816 */ /* 0x000fe4000000000b */
[----:B------:R-:W-:Y:S01]  /*4820*/  FADD R22, R22, R51 ;  /* 0x0000003316167221 */ /* 0x000fe20000000000 */
[----:B------:R-:W-:Y:S01]  /*4830*/  FADD R15, R15, R50 ;  /* 0x000000320f0f7221 */ /* 0x000fe20000000000 */
        /* <DEDUP_REMOVED lines=18> */
[----:B------:R-:W-:Y:S01]  /*4960*/  FADD R39, R20, R39 ;  /* 0x0000002714277221 */ /* 0x000fe20000000000 */
[----:B------:R-:W-:Y:S01]  /*4970*/  FADD R13, R15, R22 ;  /* 0x000000160f0d7221 */ /* 0x000fe20000000000 */
[----:B------:R-:W-:Y:S01]  /*4980*/  FADD R38, R43, R38 ;  /* 0x000000262b267221 */ /* 0x000fe20000000000 */
[----:B------:R-:W-:-:S02]  /*4990*/  IMAD.MOV.U32 R15, RZ, RZ, 0x2 ;  /* 0x00000002ff0f7424 */ /* 0x000fc400078e00ff */
[----:B------:R-:W-:-:S04]  /*49a0*/  FADD R39, R14, R39 ;  /* 0x000000270e277221 */ /* 0x000fc80000000000 */
[----:B------:R-:W-:Y:S01]  /*49b0*/  FADD R12, R38, R39 ;  /* 0x00000027260c7221 */ /* 0x000fe20000000000 */
[----:B------:R-:W-:Y:S02]  /*49c0*/  WARPGROUP.DEPBAR.LE gsb0, 0x0 ;  /* 0x00008000000079c5 */ /* 0x000fe40000010000 */
[----:B------:R1:W-:Y:S01]  /*49d0*/  SYNCS.ARRIVE.TRANS64.RED.A1T0 RZ, [R23+URZ], RZ ;  /* 0x000000ff17ff79a7 */ /* 0x0003e2000810043f */
[----:B------:R-:W-:Y:S05]  /*49e0*/  @!P1 BRA `(.L_x_24) ;  /* 0x0000003000309947 */ /* 0x000fea0003800000 */
[----:B------:R-:W-:Y:S01]  /*49f0*/  MOV R21, R19 ;  /* 0x0000001300157202 */ /* 0x000fe20000000f00 */
[----:B-1----:R-:W-:Y:S01]  /*4a00*/  IMAD.MOV.U32 R23, RZ, RZ, R18 ;  /* 0x000000ffff177224 */ /* 0x002fe200078e0012 */
[----:B------:R-:W-:Y:S01]  /*4a10*/  MOV R15, 0x2 ;  /* 0x00000002000f7802 */ /* 0x000fe20000000f00 */
[----:B------:R-:W-:Y:S01]  /*4a20*/  IMAD.MOV.U32 R6, RZ, RZ, 0x1 ;  /* 0x00000001ff067424 */ /* 0x000fe200078e00ff */
[----:B------:R-:W-:Y:S01]  /*4a30*/  MOV R3, RZ ;  /* 0x000000ff00037202 */ /* 0x000fe20000000f00 */
[----:B------:R-:W-:Y:S01]  /*4a40*/  ULDC.64 UR38, c[0x0][0x198] ;  /* 0x0000660000267ab9 */ /* 0x000fe20000000a00 */
[----:B------:R-:W-:-:S05]  /*4a50*/  ULDC UR22, c[0x0][0x604] ;  /* 0x0001810000167ab9 */ /* 0x000fca0000000800 */
.L_x_36:
[----:B------:R-:W-:Y:S01]  /*4a60*/  IMAD R19, R15, 0x8, R2 ;  /* 0x000000080f137824 */ /* 0x000fe200078e0202 */
[----:B------:R-:W-:-:S07]  /*4a70*/  SHF.L.U32 R14, R3, 0x1f, RZ ;  /* 0x0000001f030e7819 */ /* 0x000fce00000006ff */
[----:B------:R-:W-:Y:S05]  /*4a80*/  YIELD ;  /* 0x0000000000007946 */ /* 0x000fea0003800000 */
[----:B------:R-:W1:Y:S01]  /*4a90*/  SYNCS.PHASECHK.TRANS64.TRYWAIT P2, [R19+URZ+0x1b000], R14 ;  /* 0x01b0000e130075a7 */ /* 0x000e62000804017f */
[C---:B------:R-:W-:Y:S02]  /*4aa0*/  ISETP.GT.AND P1, PT, R17.reuse, 0x2, PT ;  /* 0x000000021100780c */ /* 0x040fe40003f24270 */
[----:B------:R-:W-:Y:S01]  /*4ab0*/  IADD3 R17, R17, -0x1, RZ ;  /* 0xffffffff11117810 */ /* 0x000fe20007ffe0ff */
[----:B-1----:R-:W-:Y:S10]  /*4ac0*/  @!P2 BRA `(.L_x_25) ;  /* 0x0000008000eca947 */ /* 0x002ff40003800000 */
.L_x_82:
[----:B------:R-:W-:Y:S05]  /*4ad0*/  WARPSYNC.ALL ;  /* 0x0000000000007948 */ /* 0x000fea0003800000 */
[----:B------:R-:W-:Y:S01]  /*4ae0*/  R2UR UR58, R15 ;  /* 0x000000000f3a72ca */ /* 0x000fe200000e0000 */
[----:B------:R-:W-:Y:S01]  /*4af0*/  WARPGROUP.ARRIVE ;  /* 0x00000000000079c5 */ /* 0x000fe20000000000 */
[----:B------:R-:W-:Y:S01]  /*4b00*/  UMOV UR59, 0x80000020 ;  /* 0x80000020003b7882 */ /* 0x000fe20000000000 */
[----:B------:R-:W-:Y:S01]  /*4b10*/  UMOV UR55, 0x80000020 ;  /* 0x8000002000377882 */ /* 0x000fe20000000000 */
[----:B------:R-:W-:Y:S01]  /*4b20*/  UMOV UR51, 0x80000020 ;  /* 0x8000002000337882 */ /* 0x000fe20000000000 */
[----:B------:R-:W-:Y:S01]  /*4b30*/  UMOV UR47, 0x80000020 ;  /* 0x80000020002f7882 */ /* 0x000fe20000000000 */
[----:B------:R-:W-:Y:S01]  /*4b40*/  UMOV UR43, 0x80000020 ;  /* 0x80000020002b7882 */ /* 0x000fe20000000000 */
[----:B------:R-:W-:Y:S01]  /*4b50*/  UMOV UR7, 0x80000020 ;  /* 0x8000002000077882 */ /* 0x000fe20000000000 */
[----:B------:R-:W-:-:S05]  /*4b60*/  ISETP.NE.AND P2, PT, R9, RZ, PT ;  /* 0x000000ff0900720c */ /* 0x000fca0003f45270 */
[----:B------:R-:W-:-:S04]  /*4b70*/  UIMAD UR58, UR58, 0x600, UR30 ;  /* 0x000006003a3a78a4 */ /* 0x000fc8000f8e021e */
[----:B------:R-:W-:Y:S02]  /*4b80*/  UIADD3 UR54, UR58, 0x2, URZ ;  /* 0x000000023a367890 */ /* 0x000fe4000fffe03f */
[----:B------:R-:W-:Y:S02]  /*4b90*/  UIADD3 UR50, UR58, 0x200, URZ ;  /* 0x000002003a327890 */ /* 0x000fe4000fffe03f */
[----:B------:R-:W-:Y:S02]  /*4ba0*/  UIADD3 UR46, UR58, 0x202, URZ ;  /* 0x000002023a2e7890 */ /* 0x000fe4000fffe03f */
[----:B------:R-:W-:Y:S01]  /*4bb0*/  HGMMA.64x128x16.F32 R24, gdesc[UR56], RZ, !UPT, gsb0 ;  /* 0x01e00000381879f0 */ /* 0x000fe2000c0008ff */
[----:B------:R-:W-:Y:S02]  /*4bc0*/  UIADD3 UR42, UR58, 0x400, URZ ;  /* 0x000004003a2a7890 */ /* 0x000fe4000fffe03f */
[----:B------:R-:W-:Y:S01]  /*4bd0*/  UIADD3 UR6, UR58, 0x402, URZ ;  /* 0x000004023a067890 */ /* 0x000fe2000fffe03f */
        /* <DEDUP_REMOVED lines=16> */
[----:B------:R-:W-:Y:S05]  /*4ce0*/  @P2 BRA `(.L_x_26) ;  /* 0x0000000000bc2947 */ /* 0x000fea0003800000 */
[----:B------:R-:W-:-:S13]  /*4cf0*/  ISETP.LT.OR P3, PT, R7, 0x1, !P0 ;  /* 0x000000010700780c */ /* 0x000fda0004761670 */
[----:B------:R-:W-:Y:S05]  /*4d00*/  @P3 BRA `(.L_x_27) ;  /* 0x0000000000b03947 */ /* 0x000fea0003800000 */
[----:B-1----:R-:W-:Y:S01]  /*4d10*/  IMAD R14, R5, 0x8, R2 ;  /* 0x00000008050e7824 */ /* 0x002fe200078e0202 */
[----:B------:R-:W-:Y:S02]  /*4d20*/  SHF.L.U32 R19, R4, 0x1f, RZ ;  /* 0x0000001f04137819 */ /* 0x000fe400000006ff */
[----:B------:R-:W-:Y:S02]  /*4d30*/  ISETP.NE.AND P4, PT, R0, RZ, PT ;  /* 0x000000ff0000720c */ /* 0x000fe40003f85270 */
[----:B------:R-:W1:Y:S02]  /*4d40*/  SYNCS.PHASECHK.TRANS64.TRYWAIT P3, [R14+URZ+0x1b020], R19 ;  /* 0x01b020130e0075a7 */ /* 0x000e64000806017f */
[----:B-1----:R-:W-:Y:S09]  /*4d50*/  @!P3 BRA `(.L_x_28) ;  /* 0x00000080005cb947 */ /* 0x002ff20003800000 */
.L_x_83:
[----:B------:R-:W-:Y:S05]  /*4d60*/  @P4 BRA `(.L_x_29) ;  /* 0x0000000000144947 */ /* 0x000fea0003800000 */
[----:B------:R-:W-:Y:S02]  /*4d70*/  LOP3.LUT P3, RZ, R16, 0x1f, RZ, 0xc0, !PT ;  /* 0x0000001f10ff7812 */ /* 0x000fe4000786c0ff */
[----:B-1----:R-:W-:-:S04]  /*4d80*/  MOV R19, 0x6000 ;  /* 0x0000600000137802 */ /* 0x002fc80000000f00 */
[----:B------:R2:W-:Y:S07]  /*4d90*/  SYNCS.ARRIVE.TRANS64 RZ, [R14+URZ+0x1b000], R19 ;  /* 0x01b000130eff79a7 */ /* 0x0005ee000800003f */
[----:B------:R-:W-:Y:S05]  /*4da0*/  @!P3 BRA `(.L_x_29) ;  /* 0x000000000004b947 */ /* 0x000fea0003800000 */
[----:B------:R-:W-:Y:S01]  /*4db0*/  BPT.TRAP 0x1 ;  /* 0x000000040000795c */ /* 0x000fe20000300000 */
.L_x_29:
[C---:B------:R-:W-:Y:S01]  /*4dc0*/  IMAD R18, R5.reuse, 0x6000, R2 ;  /* 0x0000600005127824 */ /* 0x040fe200078e0202 */
[----:B------:R-:W-:Y:S01]  /*4dd0*/  R2UR UR35, R8 ;  /* 0x00000000082372ca */ /* 0x000fe200000e0000 */
[----:B------:R-:W-:Y:S01]  /*4de0*/  UIADD3 UR6, UP0, UR38, 0x1f0, URZ ;  /* 0x000001f026067890 */ /* 0x000fe2000ff1e03f */
[----:B------:R-:W-:Y:S01]  /*4df0*/  R2UR UR33, R14 ;  /* 0x000000000e2172ca */ /* 0x000fe200000e0000 */
[----:B------:R-:W-:Y:S01]  /*4e00*/  UMOV UR24, 0x0 ;  /* 0x0000000000187882 */ /* 0x000fe20000000000 */
[----:B------:R-:W-:Y:S01]  /*4e10*/  R2UR UR8, R18 ;  /* 0x00000000120872ca */ /* 0x000fe200000e0000 */
[----:B------:R-:W-:Y:S01]  /*4e20*/  UIADD3.X UR7, URZ, UR39, URZ, UP0, !UPT ;  /* 0x000000273f077290 */ /* 0x000fe200087fe43f */
[----:B------:R-:W-:Y:S01]  /*4e30*/  VIADD R5, R5, 0x1 ;  /* 0x0000000105057836 */ /* 0x000fe20000000000 */
[----:B------:R-:W-:Y:S01]  /*4e40*/  UMOV UR25, 0x10000000 ;  /* 0x1000000000197882 */ /* 0x000fe20000000000 */
[----:B------:R-:W-:Y:S01]  /*4e50*/  UMOV UR34, URZ ;  /* 0x0000003f00227c82 */ /* 0x000fe20008000000 */
[----:B------:R-:W-:Y:S01]  /*4e60*/  UMOV UR18, 0x20 ;  /* 0x0000002000127882 */ /* 0x000fe20000000000 */
[----:B------:R-:W-:Y:S01]  /*4e70*/  UMOV UR20, UR36 ;  /* 0x0000002400147c82 */ /* 0x000fe20008000000 */
[----:B------:R-:W-:Y:S01]  /*4e80*/  UMOV UR21, UR37 ;  /* 0x0000002500157c82 */ /* 0x000fe20008000000 */
[----:B------:R-:W-:Y:S01]  /*4e90*/  UMOV UR10, 0x40 ;  /* 0x00000040000a7882 */ /* 0x000fe20000000000 */
[----:B------:R-:W-:Y:S01]  /*4ea0*/  USHF.L.U32 UR35, UR35, 0x7, URZ ;  /* 0x0000000723237899 */ /* 0x000fe2000800063f */
[----:B------:R-:W-:Y:S01]  /*4eb0*/  ISETP.NE.AND P3, PT, R5, 0x4, PT ;  /* 0x000000040500780c */ /* 0x000fe20003f65270 */
[----:B------:R-:W-:-:S02]  /*4ec0*/  UIADD3 UR33, UR33, 0x1b000, URZ ;  /* 0x0001b00021217890 */ /* 0x000fc4000fffe03f */
        /* <DEDUP_REMOVED lines=10> */
[----:B------:R-:W-:Y:S01]  /*4f70*/  UMOV UR9, UR33 ;  /* 0x0000002100097c82 */ /* 0x000fe20008000000 */
[----:B------:R-:W-:Y:S01]  /*4f80*/  UMOV UR11, UR35 ;  /* 0x00000023000b7c82 */ /* 0x000fe20008000000 */
[----:B------:R2:W-:Y:S01]  /*4f90*/  UTMALDG.4D [UR32], [UR6], desc[UR24] ;  /* 0x00001820060075b4 */ /* 0x0005e20008019000 */
[----:B------:R2:W-:Y:S01]  /*4fa0*/  UTMALDG.4D [UR16], [UR6], desc[UR24] ;  /* 0x00001810060075b4 */ /* 0x0005e20008019000 */
[----:B------:R2:W-:Y:S02]  /*4fb0*/  UTMALDG.4D [UR8], [UR6], desc[UR24] ;  /* 0x00001808060075b4 */ /* 0x0005e40008019000 */
[----:B--2---:R-:W-:Y:S01]  /*4fc0*/  NOP ;  /* 0x0000000000007918 */ /* 0x004fe20000000000 */
.L_x_27:
[----:B------:R-:W-:-:S07]  /*4fd0*/  IADD3 R7, R7, -0x1, RZ ;  /* 0xffffffff07077810 */ /* 0x000fce0007ffe0ff */
.L_x_26:
[----:B------:R-:W-:Y:S01]  /*4fe0*/  VIADD R15, R15, 0x1 ;  /* 0x000000010f0f7836 */ /* 0x000fe20000000000 */
[----:B------:R-:W-:Y:S05]  /*4ff0*/  WARPSYNC.ALL ;  /* 0x0000000000007948 */ /* 0x000fea0003800000 */
[----:B------:R-:W-:-:S04]  /*5000*/  ISETP.NE.AND P3, PT, R15, 0x4, PT ;  /* 0x000000040f00780c */ /* 0x000fc80003f65270 */
[----:B-1----:R-:W-:Y:S02]  /*5010*/  SEL R14, RZ, 0x1, P3 ;  /* 0x00000001ff0e7807 */ /* 0x002fe40001800000 */
[----:B------:R-:W-:Y:S02]  /*5020*/  SEL R15, R15, RZ, P3 ;  /* 0x000000ff0f0f7207 */ /* 0x000fe40001800000 */
[----:B------:R-:W-:Y:S02]  /*5030*/  LOP3.LUT R3, R3, R14, RZ, 0x3c, !PT ;  /* 0x0000000e03037212 */ /* 0x000fe400078e3cff */
[----:B------:R-:W-:Y:S01]  /*5040*/  FMNMX R14, R24, R21, !PT ;  /* 0x00000015180e7209 */ /* 0x000fe20007800000 */
[----:B------:R-:W-:Y:S01]  /*5050*/  IMAD R139, R15, 0x8, R2 ;  /* 0x000000080f8b7824 */ /* 0x000fe200078e0202 */
        /* <DEDUP_REMOVED lines=58> */
[----:B------:R-:W-:Y:S02]  /*5400*/  LEA R136, R6, R11, 0x3 ;  /* 0x0000000b06887211 */ /* 0x000fe400078e18ff */
[----:B------:R-:W-:Y:S02]  /*5410*/  FMNMX R14, R84, R19, !PT ;  /* 0x00000013540e7209 */ /* 0x000fe40007800000 */
[----:B------:R-:W-:Y:S02]  /*5420*/  FMNMX R19, R83, R18, !PT ;  /* 0x0000001253137209 */ /* 0x000fe40007800000 */
[----:B------:R-:W-:-:S02]  /*5430*/  FMNMX R14, R85, R14, !PT ;  /* 0x0000000e550e7209 */ /* 0x000fc40007800000 */
[----:B------:R-:W-:Y:S02]  /*5440*/  FMNMX R18, R86, R19, !PT ;  /* 0x0000001356127209 */ /* 0x000fe40007800000 */
[----:B------:R-:W-:Y:S01]  /*5450*/  PRMT R136, RZ, 0x654, R136 ;  /* 0x00000654ff887816 */ /* 0x000fe20000000088 */
[----:B------:R-:W1:Y:S01]  /*5460*/  SHFL.BFLY PT, R19, R14, 0x1, 0x1f ;  /* 0x0c201f000e137f89 */ /* 0x000e6200000e0000 */
[----:B------:R-:W-:Y:S02]  /*5470*/  FMNMX R20, R87, R18, !PT ;  /* 0x0000001257147209 */ /* 0x000fe40007800000 */
[----:B------:R2:W-:Y:S03]  /*5480*/  SYNCS.ARRIVE.TRANS64.RED.A1T0 RZ, [R136+URZ], RZ ;  /* 0x000000ff88ff79a7 */ /* 0x0005e6000810043f */
[----:B------:R-:W3:Y:S01]  /*5490*/  SHFL.BFLY PT, R137, R20, 0x1, 0x1f ;  /* 0x0c201f0014897f89 */ /* 0x000ee200000e0000 */
[----:B-1----:R-:W-:-:S05]  /*54a0*/  FMNMX R22, R14, R19, !PT ;  /* 0x000000130e167209 */ /* 0x002fca0007800000 */
[----:B------:R-:W1:Y:S01]  /*54b0*/  SHFL.BFLY PT, R19, R22, 0x2, 0x1f ;  /* 0x0c401f0016137f89 */ /* 0x000e6200000e0000 */
[----:B---3--:R-:W-:-:S05]  /*54c0*/  FMNMX R137, R20, R137, !PT ;  /* 0x0000008914897209 */ /* 0x008fca0007800000 */
[----:B------:R-:W3:Y:S01]  /*54d0*/  SHFL.BFLY PT, R18, R137, 0x2, 0x1f ;  /* 0x0c401f0089127f89 */ /* 0x000ee200000e0000 */
[----:B-1----:R-:W-:Y:S02]  /*54e0*/  FMNMX R19, R22, R19, !PT ;  /* 0x0000001316137209 */ /* 0x002fe40007800000 */
[----:B------:R-:W-:Y:S02]  /*54f0*/  SHF.L.U32 R22, R3, 0x1f, RZ ;  /* 0x0000001f03167819 */ /* 0x000fe400000006ff */
[----:B------:R-:W-:Y:S02]  /*5500*/  FSETP.NEU.AND P3, PT, R19, -INF , PT ;  /* 0xff8000001300780b */ /* 0x000fe40003f6d000 */
[----:B---3--:R-:W-:Y:S01]  /*5510*/  FMNMX R18, R137, R18, !PT ;  /* 0x0000001289127209 */ /* 0x008fe20007800000 */
[----:B------:R-:W1:Y:S01]  /*5520*/  SYNCS.PHASECHK.TRANS64.TRYWAIT P4, [R139+URZ+0x1b000], R22 ;  /* 0x01b000168b0075a7 */ /* 0x000e62000808017f */
[----:B------:R-:W-:Y:S02]  /*5530*/  FSEL R138, R19, RZ, P3 ;  /* 0x000000ff138a7208 */ /* 0x000fe40001800000 */
[----:B------:R-:W-:-:S03]  /*5540*/  FSETP.NEU.AND P3, PT, R18, -INF , PT ;  /* 0xff8000001200780b */ /* 0x000fc60003f6d000 */
[----:B------:R-:W-:Y:S01]  /*5550*/  FADD R14, -R138, R21 ;  /* 0x000000158a0e7221 */ /* 0x000fe20000000100 */
[----:B------:R-:W-:-:S03]  /*5560*/  FSEL R140, R18, RZ, P3 ;  /* 0x000000ff128c7208 */ /* 0x000fc60001800000 */
[----:B------:R-:W-:Y:S02]  /*5570*/  FMUL R20, R14, UR22 ;  /* 0x000000160e147c20 */ /* 0x000fe40008400000 */
[----:B------:R-:W-:-:S03]  /*5580*/  FADD R14, -R140, R23 ;  /* 0x000000178c0e7221 */ /* 0x000fc60000000100 */
[----:B------:R-:W-:Y:S01]  /*5590*/  FSETP.GEU.AND P5, PT, R20, -126, PT ;  /* 0xc2fc00001400780b */ /* 0x000fe20003fae000 */
[----:B------:R-:W-:Y:S01]  /*55a0*/  FMUL R21, R14, UR22 ;  /* 0x000000160e157c20 */ /* 0x000fe20008400000 */
[----:B------:R-:W-:-:S04]  /*55b0*/  FMUL R14, R140, UR22 ;  /* 0x000000168c0e7c20 */ /* 0x000fc80008400000 */
[----:B------:R-:W-:Y:S01]  /*55c0*/  FSETP.GEU.AND P6, PT, R21, -126, PT ;  /* 0xc2fc00001500780b */ /* 0x000fe20003fce000 */
[--C-:B------:R-:W-:Y:S01]  /*55d0*/  FFMA R26, R26, UR22, -R14.reuse ;  /* 0x000000161a1a7c23 */ /* 0x100fe2000800080e */
[----:B------:R-:W-:-:S04]  /*55e0*/  FFMA R23, R27, UR22, -R14 ;  /* 0x000000161b177c23 */ /* 0x000fc8000800080e */
[----:B------:R-:W-:Y:S01]  /*55f0*/  FSETP.GEU.AND P3, PT, R26, -126, PT ;  /* 0xc2fc00001a00780b */ /* 0x000fe20003f6e000 */
[----:B------:R-:W-:-:S06]  /*5600*/  @!P5 FMUL R20, R20, 0.5 ;  /* 0x3f0000001414d820 */ /* 0x000fcc0000400000 */
[----:B------:R-:W-:Y:S01]  /*5610*/  @!P6 FMUL R21, R21, 0.5 ;  /* 0x3f0000001515e820 */ /* 0x000fe20000400000 */
[----:B------:R-:W3:Y:S08]  /*5620*/  MUFU.EX2 R20, R20 ;  /* 0x0000001400147308 */ /* 0x000ef00000000800 */
[----:B------:R-:W4:Y:S01]  /*5630*/  MUFU.EX2 R21, R21 ;  /* 0x0000001500157308 */ /* 0x000f220000000800 */
[----:B-12---:R-:W-:Y:S05]  /*5640*/  @!P4 BRA `(.L_x_30) ;  /* 0x000000780034c947 */ /* 0x006fea0003800000 */
.L_x_84:
[--C-:B-1----:R-:W-:Y:S01]  /*5650*/  FFMA R139, R31, UR22, -R14.reuse ;  /* 0x000000161f8b7c23 */ /* 0x102fe2000800080e */
[----:B------:R-:W-:Y:S01]  /*5660*/  FFMA R27, R30, UR22, -R14 ;  /* 0x000000161e1b7c23 */ /* 0x000fe2000800080e */
[----:B----4-:R-:W-:Y:S01]  /*5670*/  @!P6 FMUL R21, R21, R21 ;  /* 0x000000151515e220 */ /* 0x010fe20000400000 */
[----:B------:R-:W-:Y:S01]  /*5680*/  FSETP.GEU.AND P4, PT, R23, -126, PT ;  /* 0xc2fc00001700780b */ /* 0x000fe20003f8e000 */
[----:B---3--:R-:W-:Y:S01]  /*5690*/  @!P5 FMUL R20, R20, R20 ;  /* 0x000000141414d220 */ /* 0x008fe20000400000 */
[----:B------:R-:W-:Y:S01]  /*56a0*/  FSETP.GEU.AND P6, PT, R139, -126, PT ;  /* 0xc2fc00008b00780b */ /* 0x000fe20003fce000 */
[----:B------:R-:W-:Y:S01]  /*56b0*/  @!P3 FMUL R26, R26, 0.5 ;  /* 0x3f0000001a1ab820 */ /* 0x000fe20000400000 */
[----:B------:R-:W-:Y:S01]  /*56c0*/  FSETP.GEU.AND P5, PT, R27, -126, PT ;  /* 0xc2fc00001b00780b */ /* 0x000fe20003fae000 */
[----:B------:R-:W-:Y:S01]  /*56d0*/  FMUL R30, R138, UR22 ;  /* 0x000000168a1e7c20 */ /* 0x000fe20008400000 */
[----:B------:R-:W-:Y:S01]  /*56e0*/  R2UR UR6, R15 ;  /* 0x000000000f0672ca */ /* 0x000fe200000e0000 */
[----:B------:R1:W2:Y:S01]  /*56f0*/  MUFU.EX2 R22, R26 ;  /* 0x0000001a00167308 */ /* 0x0002a20000000800 */
[-C--:B------:R-:W-:Y:S01]  /*5700*/  FMUL R88, R88, R20.reuse ;  /* 0x0000001458587220 */ /* 0x080fe20000400000 */
[--C-:B------:R-:W-:Y:S01]  /*5710*/  FFMA R138, R29, UR22, -R30.reuse ;  /* 0x000000161d8a7c23 */ /* 0x100fe2000800081e */
[--C-:B------:R-:W-:Y:S01]  /*5720*/  FFMA R24, R24, UR22, -R30.reuse ;  /* 0x0000001618187c23 */ /* 0x100fe2000800081e */
[--C-:B------:R-:W-:Y:S01]  /*5730*/  FFMA R25, R25, UR22, -R30.reuse ;  /* 0x0000001619197c23 */ /* 0x100fe2000800081e */
[-C--:B------:R-:W-:Y:S01]  /*5740*/  FMUL R89, R89, R20.reuse ;  /* 0x0000001459597220 */ /* 0x080fe20000400000 */
[----:B------:R-:W-:Y:S01]  /*5750*/  @!P4 FMUL R23, R23, 0.5 ;  /* 0x3f0000001717c820 */ /* 0x000fe20000400000 */
[-C--:B------:R-:W-:Y:S01]  /*5760*/  FMUL R92, R92, R20.reuse ;  /* 0x000000145c5c7220 */ /* 0x080fe20000400000 */
[----:B------:R-:W-:Y:S01]  /*5770*/  @!P6 FMUL R139, R139, 0.5 ;  /* 0x3f0000008b8be820 */ /* 0x000fe20000400000 */
[----:B-1----:R-:W-:Y:S01]  /*5780*/  FFMA R26, R28, UR22, -R30 ;  /* 0x000000161c1a7c23 */ /* 0x002fe2000800081e */
[----:B------:R-:W-:Y:S01]  /*5790*/  @!P5 FMUL R27, R27, 0.5 ;  /* 0x3f0000001b1bd820 */ /* 0x000fe20000400000 */
[-C--:B------:R-:W-:Y:S01]  /*57a0*/  FMUL R93, R93, R20.reuse ;  /* 0x000000145d5d7220 */ /* 0x080fe20000400000 */
[----:B------:R-:W1:Y:S01]  /*57b0*/  MUFU.EX2 R136, R139 ;  /* 0x0000008b00887308 */ /* 0x000e620000000800 */
[-C--:B------:R-:W-:Y:S01]  /*57c0*/  FMUL R96, R96, R20.reuse ;  /* 0x0000001460607220 */ /* 0x080fe20000400000 */
[-C--:B------:R-:W-:Y:S01]  /*57d0*/  FMUL R97, R97, R20.reuse ;  /* 0x0000001461617220 */ /* 0x080fe20000400000 */
[-C--:B------:R-:W-:Y:S01]  /*57e0*/  FMUL R100, R100, R20.reuse ;  /* 0x0000001464647220 */ /* 0x080fe20000400000 */
[----:B------:R-:W-:Y:S01]  /*57f0*/  FMUL R101, R101, R20 ;  /* 0x0000001465657220 */ /* 0x000fe20000400000 */
[----:B--2---:R-:W-:Y:S01]  /*5800*/  @!P3 FMUL R22, R22, R22 ;  /* 0x000000161616b220 */ /* 0x004fe20000400000 */
[----:B------:R-:W-:Y:S01]  /*5810*/  FSETP.GEU.AND P3, PT, R24, -126, PT ;  /* 0xc2fc00001800780b */ /* 0x000fe20003f6e000 */
[-C--:B------:R-:W-:Y:S01]  /*5820*/  FMUL R104, R104, R20.reuse ;  /* 0x0000001468687220 */ /* 0x080fe20000400000 */
[----:B------:R-:W2:Y:S01]  /*5830*/  MUFU.EX2 R23, R23 ;  /* 0x0000001700177308 */ /* 0x000ea20000000800 */
[-C--:B------:R-:W-:Y:S01]  /*5840*/  FMUL R105, R105, R20.reuse ;  /* 0x0000001469697220 */ /* 0x080fe20000400000 */
[-C--:B------:R-:W-:Y:S01]  /*5850*/  FMUL R108, R108, R20.reuse ;  /* 0x000000146c6c7220 */ /* 0x080fe20000400000 */
[-C--:B------:R-:W-:Y:S01]  /*5860*/  FMUL R109, R109, R20.reuse ;  /* 0x000000146d6d7220 */ /* 0x080fe20000400000 */
[-C--:B------:R-:W-:Y:S01]  /*5870*/  FMUL R112, R112, R20.reuse ;  /* 0x0000001470707220 */ /* 0x080fe20000400000 */
[-C--:B------:R-:W-:Y:S01]  /*5880*/  FMUL R113, R113, R20.reuse ;  /* 0x0000001471717220 */ /* 0x080fe20000400000 */
[-C--:B------:R-:W-:Y:S01]  /*5890*/  FMUL R116, R116, R20.reuse ;  /* 0x0000001474747220 */ /* 0x080fe20000400000 */
[----:B------:R-:W-:Y:S01]  /*58a0*/  FMUL R117, R117, R20 ;  /* 0x0000001475757220 */ /* 0x000fe20000400000 */
[----:B------:R-:W3:Y:S01]  /*58b0*/  MUFU.EX2 R31, R27 ;  /* 0x0000001b001f7308 */ /* 0x000ee20000000800 */
[----:B-1----:R-:W-:Y:S01]  /*58c0*/  @!P6 FMUL R136, R136, R136 ;  /* 0x000000888888e220 */ /* 0x002fe20000400000 */
[----:B------:R-:W-:Y:S01]  /*58d0*/  FSETP.GEU.AND P6, PT, R138, -126, PT ;  /* 0xc2fc00008a00780b */ /* 0x000fe20003fce000 */
[----:B------:R-:W-:Y:S01]  /*58e0*/  @!P3 FMUL R24, R24, 0.5 ;  /* 0x3f0000001818b820 */ /* 0x000fe20000400000 */
[-C--:B------:R-:W-:Y:S01]  /*58f0*/  FMUL R120, R120, R20.reuse ;  /* 0x0000001478787220 */ /* 0x080fe20000400000 */
[-C--:B------:R-:W-:Y:S01]  /*5900*/  FMUL R121, R121, R20.reuse ;  /* 0x0000001479797220 */ /* 0x080fe20000400000 */
[-C--:B------:R-:W-:Y:S01]  /*5910*/  FMUL R124, R124, R20.reuse ;  /* 0x000000147c7c7220 */ /* 0x080fe20000400000 */
[-C--:B------:R-:W-:Y:S01]  /*5920*/  FMUL R125, R125, R20.reuse ;  /* 0x000000147d7d7220 */ /* 0x080fe20000400000 */
[----:B------:R-:W1:Y:S01]  /*5930*/  MUFU.EX2 R137, R24 ;  /* 0x0000001800897308 */ /* 0x000e620000000800 */
[----:B--2---:R-:W-:Y:S01]  /*5940*/  @!P4 FMUL R23, R23, R23 ;  /* 0x000000171717c220 */ /* 0x004fe20000400000 */
[----:B------:R-:W-:Y:S01]  /*5950*/  FSETP.GEU.AND P4, PT, R25, -126, PT ;  /* 0xc2fc00001900780b */ /* 0x000fe20003f8e000 */
[-C--:B------:R-:W-:Y:S01]  /*5960*/  FMUL R128, R128, R20.reuse ;  /* 0x0000001480807220 */ /* 0x080fe20000400000 */
[-C--:B------:R-:W-:Y:S01]  /*5970*/  FMUL R129, R129, R20.reuse ;  /* 0x0000001481817220 */ /* 0x080fe20000400000 */
[-C--:B------:R-:W-:Y:S01]  /*5980*/  FMUL R132, R132, R20.reuse ;  /* 0x0000001484847220 */ /* 0x080fe20000400000 */
[----:B------:R-:W-:Y:S01]  /*5990*/  FMUL R133, R133, R20 ;  /* 0x0000001485857220 */ /* 0x000fe20000400000 */
[----:B------:R-:W-:Y:S01]  /*59a0*/  @!P6 FMUL R138, R138, 0.5 ;  /* 0x3f0000008a8ae820 */ /* 0x000fe20000400000 */
[----:B------:R-:W-:Y:S01]  /*59b0*/  FMUL R90, R90, R21 ;  /* 0x000000155a5a7220 */ /* 0x000fe20000400000 */
[----:B---3--:R-:W-:Y:S01]  /*59c0*/  @!P5 FMUL R31, R31, R31 ;  /* 0x0000001f1f1fd220 */ /* 0x008fe20000400000 */
[----:B------:R-:W-:Y:S01]  /*59d0*/  FSETP.GEU.AND P5, PT, R26, -126, PT ;  /* 0xc2fc00001a00780b */ /* 0x000fe20003fae000 */
[-C--:B------:R-:W-:Y:S01]  /*59e0*/  FMUL R91, R91, R21.reuse ;  /* 0x000000155b5b7220 */ /* 0x080fe20000400000 */
[-C--:B------:R-:W-:Y:S01]  /*59f0*/  FMUL R94, R94, R21.reuse ;  /* 0x000000155e5e7220 */ /* 0x080fe20000400000 */
[----:B------:R-:W2:Y:S01]  /*5a00*/  MUFU.EX2 R138, R138 ;  /* 0x0000008a008a7308 */ /* 0x000ea20000000800 */
[-C--:B------:R-:W-:Y:S01]  /*5a10*/  FMUL R95, R95, R21.reuse ;  /* 0x000000155f5f7220 */ /* 0x080fe20000400000 */
[----:B------:R-:W-:Y:S01]  /*5a20*/  @!P4 FMUL R25, R25, 0.5 ;  /* 0x3f0000001919c820 */ /* 0x000fe20000400000 */
[----:B------:R-:W-:Y:S01]  /*5a30*/  FMUL R98, R98, R21 ;  /* 0x0000001562627220 */ /* 0x000fe20000400000 */
[----:B-1----:R-:W-:Y:S01]  /*5a40*/  @!P3 FMUL R137, R137, R137 ;  /* 0x000000898989b220 */ /* 0x002fe20000400000 */
[-C--:B------:R-:W-:Y:S01]  /*5a50*/  FMUL R99, R99, R21.reuse ;  /* 0x0000001563637220 */ /* 0x080fe20000400000 */
[-C--:B------:R-:W-:Y:S01]  /*5a60*/  FMUL R102, R102, R21.reuse ;  /* 0x0000001566667220 */ /* 0x080fe20000400000 */
[-C--:B------:R-:W-:Y:S01]  /*5a70*/  FMUL R103, R103, R21.reuse ;  /* 0x0000001567677220 */ /* 0x080fe20000400000 */
[----:B------:R-:W1:Y:S01]  /*5a80*/  MUFU.EX2 R28, R25 ;  /* 0x00000019001c7308 */ /* 0x000e620000000800 */
[-C--:B------:R-:W-:Y:S01]  /*5a90*/  FMUL R106, R106, R21.reuse ;  /* 0x000000156a6a7220 */ /* 0x080fe20000400000 */
[----:B------:R-:W-:Y:S01]  /*5aa0*/  @!P5 FMUL R26, R26, 0.5 ;  /* 0x3f0000001a1ad820 */ /* 0x000fe20000400000 */
[-C--:B------:R-:W-:Y:S01]  /*5ab0*/  FMUL R107, R107, R21.reuse ;  /* 0x000000156b6b7220 */ /* 0x080fe20000400000 */
[-C--:B------:R-:W-:Y:S01]  /*5ac0*/  FMUL R110, R110, R21.reuse ;  /* 0x000000156e6e7220 */ /* 0x080fe20000400000 */
[-C--:B------:R-:W-:Y:S01]  /*5ad0*/  FMUL R111, R111, R21.reuse ;  /* 0x000000156f6f7220 */ /* 0x080fe20000400000 */
[-C--:B------:R-:W-:Y:S01]  /*5ae0*/  FMUL R114, R114, R21.reuse ;  /* 0x0000001572727220 */ /* 0x080fe20000400000 */
[-C--:B------:R-:W-:Y:S01]  /*5af0*/  FMUL R115, R115, R21.reuse ;  /* 0x0000001573737220 */ /* 0x080fe20000400000 */
[----:B------:R-:W3:Y:S01]  /*5b00*/  MUFU.EX2 R29, R26 ;  /* 0x0000001a001d7308 */ /* 0x000ee20000000800 */
[----:B--2---:R-:W-:Y:S01]  /*5b10*/  @!P6 FMUL R138, R138, R138 ;  /* 0x0000008a8a8ae220 */ /* 0x004fe20000400000 */
[-C--:B------:R-:W-:Y:S01]  /*5b20*/  FMUL R118, R118, R21.reuse ;  /* 0x0000001576767220 */ /* 0x080fe20000400000 */
[-C--:B------:R-:W-:Y:S01]  /*5b30*/  FMUL R119, R119, R21.reuse ;  /* 0x0000001577777220 */ /* 0x080fe20000400000 */
[-C--:B------:R-:W-:Y:S01]  /*5b40*/  FMUL R122, R122, R21.reuse ;  /* 0x000000157a7a7220 */ /* 0x080fe20000400000 */
[-C--:B------:R-:W-:Y:S01]  /*5b50*/  FMUL R123, R123, R21.reuse ;  /* 0x000000157b7b7220 */ /* 0x080fe20000400000 */
[-C--:B------:R-:W-:Y:S01]  /*5b60*/  FMUL R126, R126, R21.reuse ;  /* 0x000000157e7e7220 */ /* 0x080fe20000400000 */
[-C--:B------:R-:W-:Y:S01]  /*5b70*/  FMUL R127, R127, R21.reuse ;  /* 0x000000157f7f7220 */ /* 0x080fe20000400000 */
[-C--:B------:R-:W-:Y:S01]  /*5b80*/  FMUL R130, R130, R21.reuse ;  /* 0x0000001582827220 */ /* 0x080fe20000400000 */
[----:B-1----:R-:W-:Y:S01]  /*5b90*/  @!P4 FMUL R28, R28, R28 ;  /* 0x0000001c1c1cc220 */ /* 0x002fe20000400000 */
[-C--:B------:R-:W-:Y:S01]  /*5ba0*/  FMUL R131, R131, R21.reuse ;  /* 0x0000001583837220 */ /* 0x080fe20000400000 */
[-C--:B------:R-:W-:Y:S01]  /*5bb0*/  FMUL R134, R134, R21.reuse ;  /* 0x0000001586867220 */ /* 0x080fe20000400000 */
[----:B------:R-:W-:Y:S01]  /*5bc0*/  FMUL R135, R135, R21 ;  /* 0x0000001587877220 */ /* 0x000fe20000400000 */
[----:B------:R-:W-:Y:S01]  /*5bd0*/  F2FP.F16.F32.PACK_AB R25, R23, R22 ;  /* 0x000000161719723e */ /* 0x000fe200000000ff */
[----:B------:R-:W-:Y:S01]  /*5be0*/  UIMAD UR6, UR6, 0x600, UR23 ;  /* 0x00000600060678a4 */ /* 0x000fe2000f8e0217 */
[----:B------:R-:W-:Y:S01]  /*5bf0*/  F2FP.F16.F32.PACK_AB R27, R136, R31 ;  /* 0x0000001f881b723e */ /* 0x000fe200000000ff */
[----:B------:R-:W-:Y:S01]  /*5c00*/  UMOV UR7, 0x80000020 ;  /* 0x8000002000077882 */ /* 0x000fe20000000000 */
[----:B---3--:R-:W-:Y:S01]  /*5c10*/  @!P5 FMUL R29, R29, R29 ;  /* 0x0000001d1d1dd220 */ /* 0x008fe20000400000 */
[----:B------:R-:W-:Y:S01]  /*5c20*/  F2FP.F16.F32.PACK_AB R24, R28, R137 ;  /* 0x000000891c18723e */ /* 0x000fe200000000ff */
[--C-:B------:R-:W-:Y:S01]  /*5c30*/  FFMA R139, R34, UR22, -R14.reuse ;  /* 0x00000016228b7c23 */ /* 0x100fe2000800080e */
[--C-:B------:R-:W-:Y:S01]  /*5c40*/  FFMA R34, R38, UR22, -R14.reuse ;  /* 0x0000001626227c23 */ /* 0x100fe2000800080e */
[----:B------:R-:W-:Y:S01]  /*5c50*/  FFMA R140, R35, UR22, -R14 ;  /* 0x00000016238c7c23 */ /* 0x000fe2000800080e */
[----:B------:R-:W-:Y:S01]  /*5c60*/  F2FP.F16.F32.PACK_AB R26, R138, R29 ;  /* 0x0000001d8a1a723e */ /* 0x000fe200000000ff */
[--C-:B------:R-:W-:Y:S01]  /*5c70*/  FFMA R32, R32, UR22, -R30.reuse ;  /* 0x0000001620207c23 */ /* 0x100fe2000800081e */
[----:B------:R-:W-:Y:S01]  /*5c80*/  FSETP.GEU.AND P3, PT, R139, -126, PT ;  /* 0xc2fc00008b00780b */ /* 0x000fe20003f6e000 */
[--C-:B------:R-:W-:Y:S01]  /*5c90*/  FFMA R33, R33, UR22, -R30.reuse ;  /* 0x0000001621217c23 */ /* 0x100fe2000800081e */
[----:B------:R-:W-:Y:S01]  /*5ca0*/  WARPGROUP.ARRIVE ;  /* 0x00000000000079c5 */ /* 0x000fe20000000000 */
[----:B------:R-:W-:Y:S01]  /*5cb0*/  FSETP.GEU.AND P5, PT, R34, -126, PT ;  /* 0xc2fc00002200780b */ /* 0x000fe20003fae000 */
[----:B------:R-:W-:Y:S01]  /*5cc0*/  FFMA R36, R36, UR22, -R30 ;  /* 0x0000001624247c23 */ /* 0x000fe2000800081e */
[----:B------:R-:W-:Y:S01]  /*5cd0*/  FSETP.GEU.AND P4, PT, R140, -126, PT ;  /* 0xc2fc00008c00780b */ /* 0x000fe20003f8e000 */
[----:B------:R-:W-:Y:S01]  /*5ce0*/  UIADD3 UR8, UR6, 0x40, URZ ;  /* 0x0000004006087890 */ /* 0x000fe2000fffe03f */
[----:B------:R-:W-:Y:S01]  /*5cf0*/  FFMA R62, R62, UR22, -R14 ;  /* 0x000000163e3e7c23 */ /* 0x000fe2000800080e */
[----:B------:R-:W-:Y:S01]  /*5d00*/  HGMMA.64x96x16.F32 R88, R24, gdesc[UR4].tnspB, R88, gsb0 ;  /* 0x4160000418587df0 */ /* 0x000fe20008000858 */
[----:B------:R-:W-:Y:S01]  /*5d10*/  UMOV UR11, 0x80000020 ;  /* 0x80000020000b7882 */ /* 0x000fe20000000000 */
[--C-:B------:R-:W-:Y:S01]  /*5d20*/  FFMA R56, R56, UR22, -R30.reuse ;  /* 0x0000001638387c23 */ /* 0x100fe2000800081e */
[--C-:B------:R-:W-:Y:S01]  /*5d30*/  FFMA R57, R57, UR22, -R30.reuse ;  /* 0x0000001639397c23 */ /* 0x100fe2000800081e */
[----:B------:R-:W-:Y:S01]  /*5d40*/  FFMA R60, R60, UR22, -R30 ;  /* 0x000000163c3c7c23 */ /* 0x000fe2000800081e */
[----:B------:R-:W-:Y:S01]  /*5d50*/  @!P3 FMUL R139, R139, 0.5 ;  /* 0x3f0000008b8bb820 */ /* 0x000fe20000400000 */
[----:B------:R-:W-:Y:S01]  /*5d60*/  UMOV UR10, UR8 ;  /* 0x00000008000a7c82 */ /* 0x000fe20008000000 */
[----:B------:R-:W-:Y:S01]  /*5d70*/  UIADD3 UR8, UR6, 0x80, URZ ;  /* 0x0000008006087890 */ /* 0x000fe2000fffe03f */
[----:B------:R-:W-:Y:S01]  /*5d80*/  @!P5 FMUL R34, R34, 0.5 ;  /* 0x3f0000002222d820 */ /* 0x000fe20000400000 */
[----:B------:R1:W2:Y:S01]  /*5d90*/  MUFU.EX2 R35, R139 ;  /* 0x0000008b00237308 */ /* 0x0002a20000000800 */
[----:B------:R-:W-:Y:S01]  /*5da0*/  @!P4 FMUL R140, R140, 0.5 ;  /* 0x3f0000008c8cc820 */ /* 0x000fe20000400000 */
[----:B------:R-:W-:Y:S01]  /*5db0*/  FFMA R70, R70, UR22, -R14 ;  /* 0x0000001646467c23 */ /* 0x000fe2000800080e */
[--C-:B------:R-:W-:Y:S01]  /*5dc0*/  FFMA R64, R64, UR22, -R30.reuse ;  /* 0x0000001640407c23 */ /* 0x100fe2000800081e */
[--C-:B------:R-:W-:Y:S01]  /*5dd0*/  FFMA R65, R65, UR22, -R30.reuse ;  /* 0x0000001641417c23 */ /* 0x100fe2000800081e */
[----:B------:R-:W-:Y:S01]  /*5de0*/  FFMA R68, R68, UR22, -R30 ;  /* 0x0000001644447c23 */ /* 0x000fe2000800081e */
[--C-:B------:R-:W-:Y:S01]  /*5df0*/  FFMA R83, R83, UR22, -R14.reuse ;  /* 0x0000001653537c23 */ /* 0x100fe2000800080e */
[--C-:B------:R-:W-:Y:S01]  /*5e00*/  FFMA R82, R82, UR22, -R14.reuse ;  /* 0x0000001652527c23 */ /* 0x100fe2000800080e */
[----:B------:R3:W4:Y:S01]  /*5e10*/  MUFU.EX2 R38, R140 ;  /* 0x0000008c00267308 */ /* 0x0007220000000800 */
[--C-:B-1----:R-:W-:Y:S01]  /*5e20*/  FFMA R139, R42, UR22, -R14.reuse ;  /* 0x000000162a8b7c23 */ /* 0x102fe2000800080e */
[--C-:B------:R-:W-:Y:S01]  /*5e30*/  FFMA R42, R46, UR22, -R14.reuse ;  /* 0x000000162e2a7c23 */ /* 0x100fe2000800080e */
[--C-:B------:R-:W-:Y:S01]  /*5e40*/  FFMA R86, R86, UR22, -R14.reuse ;  /* 0x0000001656567c23 */ /* 0x100fe2000800080e */
[----:B------:R-:W-:Y:S01]  /*5e50*/  FFMA R87, R87, UR22, -R14 ;  /* 0x0000001657577c23 */ /* 0x000fe2000800080e */
[----:B------:R-:W-:Y:S01]  /*5e60*/  FFMA R12, R21, R12, R22 ;  /* 0x0000000c150c7223 */ /* 0x000fe20000000016 */
[----:B------:R-:W-:Y:S01]  /*5e70*/  FFMA R13, R20, R13, R137 ;  /* 0x0000000d140d7223 */ /* 0x000fe20000000089 */
[----:B------:R-:W-:Y:S01]  /*5e80*/  FFMA R21, R81, UR22, -R30 ;  /* 0x0000001651157c23 */ /* 0x000fe2000800081e */
[----:B------:R-:W1:Y:S01]  /*5e90*/  MUFU.EX2 R34, R34 ;  /* 0x0000002200227308 */ /* 0x000e620000000800 */
[----:B--2---:R-:W-:Y:S01]  /*5ea0*/  @!P3 FMUL R35, R35, R35 ;  /* 0x000000232323b220 */ /* 0x004fe20000400000 */
[----:B------:R-:W-:Y:S01]  /*5eb0*/  FSETP.GEU.AND P3, PT, R32, -126, PT ;  /* 0xc2fc00002000780b */ /* 0x000fe20003f6e000 */
[----:B---3--:R-:W-:Y:S01]  /*5ec0*/  FFMA R140, R43, UR22, -R14 ;  /* 0x000000162b8c7c23 */ /* 0x008fe2000800080e */
[----:B------:R-:W-:Y:S01]  /*5ed0*/  FADD R28, R13, R28 ;  /* 0x0000001c0d1c7221 */ /* 0x000fe20000000000 */
[--C-:B------:R-:W-:Y:S01]  /*5ee0*/  FFMA R20, R85, UR22, -R30.reuse ;  /* 0x0000001655147c23 */ /* 0x100fe2000800081e */
[----:B------:R-:W-:Y:S01]  /*5ef0*/  FFMA R80, R80, UR22, -R30 ;  /* 0x0000001650507c23 */ /* 0x000fe2000800081e */
[----:B------:R-:W-:Y:S01]  /*5f00*/  UMOV UR7, 0x80000020 ;  /* 0x8000002000077882 */ /* 0x000fe20000000000 */
[----:B------:R-:W-:Y:S01]  /*5f10*/  FADD R29, R28, R29 ;  /* 0x0000001d1c1d7221 */ /* 0x000fe20000000000 */
[----:B----4-:R-:W-:Y:S01]  /*5f20*/  @!P4 FMUL R38, R38, R38 ;  /* 0x000000262626c220 */ /* 0x010fe20000400000 */
[----:B------:R-:W-:-:S02]  /*5f30*/  FSETP.GEU.AND P4, PT, R33, -126, PT ;  /* 0xc2fc00002100780b */ /* 0x000fc40003f8e000 */
[----:B------:R-:W-:Y:S01]  /*5f40*/  FADD R29, R29, R138 ;  /* 0x0000008a1d1d7221 */ /* 0x000fe20000000000 */
[----:B------:R-:W-:Y:S02]  /*5f50*/  IADD3 R6, R6, 0x1, RZ ;  /* 0x0000000106067810 */ /* 0x000fe40007ffe0ff */
[----:B------:R-:W-:Y:S01]  /*5f60*/  @!P3 FMUL R32, R32, 0.5 ;  /* 0x3f0000002020b820 */ /* 0x000fe20000400000 */
[----:B------:R-:W-:Y:S01]  /*5f70*/  IADD3 R15, R15, 0x1, RZ ;  /* 0x000000010f0f7810 */ /* 0x000fe20007ffe0ff */
[----:B-1----:R-:W-:Y:S01]  /*5f80*/  @!P5 FMUL R34, R34, R34 ;  /* 0x000000222222d220 */ /* 0x002fe20000400000 */
[----:B------:R-:W-:-:S03]  /*5f90*/  FSETP.GEU.AND P5, PT, R36, -126, PT ;  /* 0xc2fc00002400780b */ /* 0x000fc60003fae000 */
[----:B------:R-:W1:Y:S02]  /*5fa0*/  MUFU.EX2 R32, R32 ;  /* 0x0000002000207308 */ /* 0x000e640000000800 */
[----:B------:R-:W-:-:S06]  /*5fb0*/  @!P4 FMUL R33, R33, 0.5 ;  /* 0x3f0000002121c820 */ /* 0x000fcc0000400000 */
[----:B------:R-:W2:Y:S02]  /*5fc0*/  MUFU.EX2 R33, R33 ;  /* 0x0000002100217308 */ /* 0x000ea40000000800 */
[----:B------:R-:W-:-:S06]  /*5fd0*/  @!P5 FMUL R36, R36, 0.5 ;  /* 0x3f0000002424d820 */ /* 0x000fcc0000400000 */
[----:B------:R-:W3:Y:S01]  /*5fe0*/  MUFU.EX2 R36, R36 ;  /* 0x0000002400247308 */ /* 0x000ee20000000800 */
[----:B-1----:R-:W-:Y:S01]  /*5ff0*/  @!P3 FMUL R32, R32, R32 ;  /* 0x000000202020b220 */ /* 0x002fe20000400000 */
[----:B------:R-:W-:Y:S01]  /*6000*/  FSETP.GEU.AND P3, PT, R139, -126, PT ;  /* 0xc2fc00008b00780b */ /* 0x000fe20003f6e000 */
[----:B--2---:R-:W-:Y:S01]  /*6010*/  @!P4 FMUL R33, R33, R33 ;  /* 0x000000212121c220 */ /* 0x004fe20000400000 */
[----:B------:R-:W-:-:S11]  /*6020*/  FSETP.GEU.AND P4, PT, R140, -126, PT ;  /* 0xc2fc00008c00780b */ /* 0x000fd60003f8e000 */
[----:B------:R-:W-:Y:S01]  /*6030*/  @!P3 FMUL R139, R139, 0.5 ;  /* 0x3f0000008b8bb820 */ /* 0x000fe20000400000 */
[----:B---3--:R-:W-:Y:S01]  /*6040*/  @!P5 FMUL R36, R36, R36 ;  /* 0x000000242424d220 */ /* 0x008fe20000400000 */
[----:B------:R-:W-:Y:S02]  /*6050*/  FSETP.GEU.AND P5, PT, R42, -126, PT ;  /* 0xc2fc00002a00780b */ /* 0x000fe40003fae000 */
[----:B------:R1:W2:Y:S01]  /*6060*/  MUFU.EX2 R43, R139 ;  /* 0x0000008b002b7308 */ /* 0x0002a20000000800 */
[----:B------:R-:W-:-:S07]  /*6070*/  @!P4 FMUL R140, R140, 0.5 ;  /* 0x3f0000008c8cc820 */ /* 0x000fce0000400000 */
[----:B------:R3:W4:Y:S01]  /*6080*/  MUFU.EX2 R46, R140 ;  /* 0x0000008c002e7308 */ /* 0x0007220000000800 */
[--C-:B-1----:R-:W-:Y:S01]  /*6090*/  FFMA R139, R50, UR22, -R14.reuse ;  /* 0x00000016328b7c23 */ /* 0x102fe2000800080e */
[----:B------:R-:W-:Y:S01]  /*60a0*/  FFMA R50, R54, UR22, -R14 ;  /* 0x0000001636327c23 */ /* 0x000fe2000800080e */
[----:B------:R-:W-:Y:S01]  /*60b0*/  @!P5 FMUL R42, R42, 0.5 ;  /* 0x3f0000002a2ad820 */ /* 0x000fe20000400000 */
[----:B--2---:R-:W-:-:S05]  /*60c0*/  @!P3 FMUL R43, R43, R43 ;  /* 0x0000002b2b2bb220 */ /* 0x004fca0000400000 */
[----:B------:R-:W1:Y:S01]  /*60d0*/  MUFU.EX2 R42, R42 ;  /* 0x0000002a002a7308 */ /* 0x000e620000000800 */
[--C-:B---3--:R-:W-:Y:S01]  /*60e0*/  FFMA R140, R51, UR22, -R14.reuse ;  /* 0x00000016338c7c23 */ /* 0x108fe2000800080e */
[----:B----4-:R-:W-:Y:S01]  /*60f0*/  @!P4 FMUL R46, R46, R46 ;  /* 0x0000002e2e2ec220 */ /* 0x010fe20000400000 */
[----:B------:R-:W-:Y:S02]  /*6100*/  WARPGROUP.DEPBAR.LE gsb0, 0x0 ;  /* 0x00008000000079c5 */ /* 0x000fe40000010000 */
[----:B------:R-:W-:Y:S01]  /*6110*/  FFMA R25, R39, UR22, -R14 ;  /* 0x0000001627197c23 */ /* 0x000fe2000800080e */
[----:B------:R-:W-:Y:S01]  /*6120*/  FFMA R24, R37, UR22, -R30 ;  /* 0x0000001625187c23 */ /* 0x000fe2000800081e */
[----:B-1----:R-:W-:-:S03]  /*6130*/  @!P5 FMUL R42, R42, R42 ;  /* 0x0000002a2a2ad220 */ /* 0x002fc60000400000 */
[----:B------:R-:W-:-:S13]  /*6140*/  FSETP.GEU.AND P6, PT, R25, -126, PT ;  /* 0xc2fc00001900780b */ /* 0x000fda0003fce000 */
[----:B------:R-:W-:-:S04]  /*6150*/  @!P6 FMUL R25, R25, 0.5 ;  /* 0x3f0000001919e820 */ /* 0x000fc80000400000 */
[----:B------:R1:W2:Y:S02]  /*6160*/  MUFU.EX2 R39, R25 ;  /* 0x0000001900277308 */ /* 0x0002a40000000800 */
[----:B-1----:R-:W-:Y:S01]  /*6170*/  F2FP.F16.F32.PACK_AB R25, R38, R35 ;  /* 0x000000232619723e */ /* 0x002fe200000000ff */
[----:B--2---:R-:W-:Y:S01]  /*6180*/  @!P6 FMUL R39, R39, R39 ;  /* 0x000000272727e220 */ /* 0x004fe20000400000 */
[----:B------:R-:W-:-:S04]  /*6190*/  FSETP.GEU.AND P6, PT, R24, -126, PT ;  /* 0xc2fc00001800780b */ /* 0x000fc80003fce000 */
[----:B------:R-:W-:-:S09]  /*61a0*/  F2FP.F16.F32.PACK_AB R27, R39, R34 ;  /* 0x00000022271b723e */ /* 0x000fd200000000ff */
[----:B------:R-:W-:-:S04]  /*61b0*/  @!P6 FMUL R24, R24, 0.5 ;  /* 0x3f0000001818e820 */ /* 0x000fc80000400000 */
[----:B------:R1:W2:Y:S02]  /*61c0*/  MUFU.EX2 R37, R24 ;  /* 0x0000001800257308 */ /* 0x0002a40000000800 */
[----:B-1----:R-:W-:Y:S01]  /*61d0*/  F2FP.F16.F32.PACK_AB R24, R33, R32 ;  /* 0x000000202118723e */ /* 0x002fe200000000ff */
[----:B------:R-:W-:-:S04]  /*61e0*/  FADD R32, R29, R32 ;  /* 0x000000201d207221 */ /* 0x000fc80000000000 */
[----:B------:R-:W-:Y:S01]  /*61f0*/  FADD R33, R32, R33 ;  /* 0x0000002120217221 */ /* 0x000fe20000000000 */
[----:B--2---:R-:W-:-:S05]  /*6200*/  @!P6 FMUL R37, R37, R37 ;  /* 0x000000252525e220 */ /* 0x004fca0000400000 */
[----:B------:R-:W-:Y:S01]  /*6210*/  F2FP.F16.F32.PACK_AB R26, R37, R36 ;  /* 0x00000024251a723e */ /* 0x000fe200000000ff */
[----:B------:R-:W-:-:S03]  /*6220*/  FADD R36, R33, R36 ;  /* 0x0000002421247221 */ /* 0x000fc60000000000 */
[----:B------:R-:W-:Y:S01]  /*6230*/  WARPGROUP.ARRIVE ;  /* 0x00000000000079c5 */ /* 0x000fe20000000000 */
[----:B------:R-:W-:-:S05]  /*6240*/  FADD R37, R36, R37 ;  /* 0x0000002524257221 */ /* 0x000fca0000000000 */
[----:B------:R-:W-:Y:S01]  /*6250*/  HGMMA.64x96x16.F32 R88, R24, gdesc[UR8].tnspB, R88, gsb0 ;  /* 0x4160000818587df0 */ /* 0x000fe20008000858 */
[----:B------:R-:W-:Y:S01]  /*6260*/  UMOV UR10, UR8 ;  /* 0x00000008000a7c82 */ /* 0x000fe20008000000 */
[----:B------:R-:W-:Y:S01]  /*6270*/  UMOV UR11, 0x80000020 ;  /* 0x80000020000b7882 */ /* 0x000fe20000000000 */
[----:B------:R-:W-:Y:S01]  /*6280*/  UIADD3 UR8, UR6, 0xc0, URZ ;  /* 0x000000c006087890 */ /* 0x000fe2000fffe03f */
[----:B------:R-:W-:Y:S02]  /*6290*/  WARPGROUP.DEPBAR.LE gsb0, 0x0 ;  /* 0x00008000000079c5 */ /* 0x000fe40000010000 */
[----:B------:R-:W-:Y:S01]  /*62a0*/  FFMA R27, R47, UR22, -R14 ;  /* 0x000000162f1b7c23 */ /* 0x000fe2000800080e */
[--C-:B------:R-:W-:Y:S01]  /*62b0*/  FFMA R24, R40, UR22, -R30.reuse ;  /* 0x0000001628187c23 */ /* 0x100fe2000800081e */
[--C-:B------:R-:W-:Y:S01]  /*62c0*/  FFMA R40, R44, UR22, -R30.reuse ;  /* 0x000000162c287c23 */ /* 0x100fe2000800081e */
[--C-:B------:R-:W-:Y:S01]  /*62d0*/  FFMA R25, R41, UR22, -R30.reuse ;  /* 0x0000001629197c23 */ /* 0x100fe2000800081e */
[----:B------:R-:W-:Y:S01]  /*62e0*/  FFMA R26, R45, UR22, -R30 ;  /* 0x000000162d1a7c23 */ /* 0x000fe2000800081e */
[----:B------:R-:W-:-:S02]  /*62f0*/  FSETP.GEU.AND P6, PT, R27, -126, PT ;  /* 0xc2fc00001b00780b */ /* 0x000fc40003fce000 */
[----:B------:R-:W-:Y:S02]  /*6300*/  FSETP.GEU.AND P5, PT, R40, -126, PT ;  /* 0xc2fc00002800780b */ /* 0x000fe40003fae000 */
[----:B------:R-:W-:Y:S02]  /*6310*/  FSETP.GEU.AND P3, PT, R24, -126, PT ;  /* 0xc2fc00001800780b */ /* 0x000fe40003f6e000 */
[----:B------:R-:W-:-:S07]  /*6320*/  FSETP.GEU.AND P4, PT, R25, -126, PT ;  /* 0xc2fc00001900780b */ /* 0x000fce0003f8e000 */
[----:B------:R-:W-:Y:S02]  /*6330*/  @!P6 FMUL R27, R27, 0.5 ;  /* 0x3f0000001b1be820 */ /* 0x000fe40000400000 */
[----:B------:R-:W-:Y:S02]  /*6340*/  @!P5 FMUL R40, R40, 0.5 ;  /* 0x3f0000002828d820 */ /* 0x000fe40000400000 */
[----:B------:R-:W1:Y:S01]  /*6350*/  MUFU.EX2 R47, R27 ;  /* 0x0000001b002f7308 */ /* 0x000e620000000800 */
[----:B------:R-:W-:Y:S01]  /*6360*/  @!P3 FMUL R24, R24, 0.5 ;  /* 0x3f0000001818b820 */ /* 0x000fe20000400000 */
[----:B------:R-:W-:-:S06]  /*6370*/  @!P4 FMUL R25, R25, 0.5 ;  /* 0x3f0000001919c820 */ /* 0x000fcc0000400000 */
[----:B------:R-:W2:Y:S08]  /*6380*/  MUFU.EX2 R44, R24 ;  /* 0x00000018002c7308 */ /* 0x000eb00000000800 */
[----:B------:R3:W4:Y:S01]  /*6390*/  MUFU.EX2 R45, R25 ;  /* 0x00000019002d7308 */ /* 0x0007220000000800 */
[----:B-1----:R-:W-:Y:S01]  /*63a0*/  @!P6 FMUL R47, R47, R47 ;  /* 0x0000002f2f2fe220 */ /* 0x002fe20000400000 */
[----:B------:R-:W-:-:S04]  /*63b0*/  FSETP.GEU.AND P6, PT, R26, -126, PT ;  /* 0xc2fc00001a00780b */ /* 0x000fc80003fce000 */
[----:B------:R-:W-:Y:S02]  /*63c0*/  F2FP.F16.F32.PACK_AB R27, R47, R42 ;  /* 0x0000002a2f1b723e */ /* 0x000fe400000000ff */
[----:B------:R-:W1:Y:S01]  /*63d0*/  MUFU.EX2 R40, R40 ;  /* 0x0000002800287308 */ /* 0x000e620000000800 */
[----:B--2---:R-:W-:Y:S01]  /*63e0*/  @!P3 FMUL R44, R44, R44 ;  /* 0x0000002c2c2cb220 */ /* 0x004fe20000400000 */
[----:B---3--:R-:W-:Y:S02]  /*63f0*/  F2FP.F16.F32.PACK_AB R25, R46, R43 ;  /* 0x0000002b2e19723e */ /* 0x008fe400000000ff */
[----:B------:R-:W-:-:S03]  /*6400*/  FSETP.GEU.AND P3, PT, R139, -126, PT ;  /* 0xc2fc00008b00780b */ /* 0x000fc60003f6e000 */
[----:B------:R-:W-:Y:S01]  /*6410*/  @!P6 FMUL R26, R26, 0.5 ;  /* 0x3f0000001a1ae820 */ /* 0x000fe20000400000 */
[----:B----4-:R-:W-:Y:S01]  /*6420*/  @!P4 FMUL R45, R45, R45 ;  /* 0x0000002d2d2dc220 */ /* 0x010fe20000400000 */
[----:B------:R-:W-:Y:S02]  /*6430*/  FSETP.GEU.AND P4, PT, R140, -126, PT ;  /* 0xc2fc00008c00780b */ /* 0x000fe40003f8e000 */
[----:B------:R-:W2:Y:S02]  /*6440*/  MUFU.EX2 R41, R26 ;  /* 0x0000001a00297308 */ /* 0x000ea40000000800 */
[----:B------:R-:W-:Y:S01]  /*6450*/  F2FP.F16.F32.PACK_AB R24, R45, R44 ;  /* 0x0000002c2d18723e */ /* 0x000fe200000000ff */
[----:B------:R-:W-:Y:S01]  /*6460*/  FADD R44, R37, R44 ;  /* 0x0000002c252c7221 */ /* 0x000fe20000000000 */
[----:B-1----:R-:W-:Y:S01]  /*6470*/  @!P5 FMUL R40, R40, R40 ;  /* 0x000000282828d220 */ /* 0x002fe20000400000 */
[----:B------:R-:W-:Y:S01]  /*6480*/  FSETP.GEU.AND P5, PT, R50, -126, PT ;  /* 0xc2fc00003200780b */ /* 0x000fe20003fae000 */
[----:B------:R-:W-:Y:S01]  /*6490*/  @!P3 FMUL R139, R139, 0.5 ;  /* 0x3f0000008b8bb820 */ /* 0x000fe20000400000 */
[----:B------:R-:W-:-:S04]  /*64a0*/  FADD R45, R44, R45 ;  /* 0x0000002d2c2d7221 */ /* 0x000fc80000000000 */
[----:B------:R-:W-:-:S04]  /*64b0*/  @!P4 FMUL R140, R140, 0.5 ;  /* 0x3f0000008c8cc820 */ /* 0x000fc80000400000 */
[----:B------:R1:W3:Y:S01]  /*64c0*/  MUFU.EX2 R54, R140 ;  /* 0x0000008c00367308 */ /* 0x0002e20000000800 */
[----:B--2---:R-:W-:Y:S02]  /*64d0*/  @!P6 FMUL R41, R41, R41 ;  /* 0x000000292929e220 */ /* 0x004fe40000400000 */
[----:B------:R-:W-:-:S03]  /*64e0*/  @!P5 FMUL R50, R50, 0.5 ;  /* 0x3f0000003232d820 */ /* 0x000fc60000400000 */
[----:B------:R-:W-:Y:S01]  /*64f0*/  F2FP.F16.F32.PACK_AB R26, R41, R40 ;  /* 0x00000028291a723e */ /* 0x000fe200000000ff */
[----:B------:R-:W-:Y:S01]  /*6500*/  FADD R40, R45, R40 ;  /* 0x000000282d287221 */ /* 0x000fe20000000000 */
[----:B-1----:R-:W-:Y:S02]  /*6510*/  FFMA R140, R59, UR22, -R14 ;  /* 0x000000163b8c7c23 */ /* 0x002fe4000800080e */
[----:B------:R-:W-:Y:S01]  /*6520*/  WARPGROUP.ARRIVE ;  /* 0x00000000000079c5 */ /* 0x000fe20000000000 */
[----:B------:R-:W1:Y:S01]  /*6530*/  MUFU.EX2 R50, R50 ;  /* 0x0000003200327308 */ /* 0x000e620000000800 */
[----:B------:R-:W-:-:S04]  /*6540*/  FADD R40, R40, R41 ;  /* 0x0000002928287221 */ /* 0x000fc80000000000 */
[----:B------:R-:W-:Y:S01]  /*6550*/  HGMMA.64x96x16.F32 R88, R24, gdesc[UR8].tnspB, R88, gsb0 ;  /* 0x4160000818587df0 */ /* 0x000fe20008000858 */
[----:B---3--:R-:W-:Y:S01]  /*6560*/  @!P4 FMUL R54, R54, R54 ;  /* 0x000000363636c220 */ /* 0x008fe20000400000 */
[----:B------:R-:W-:Y:S01]  /*6570*/  UMOV UR10, UR8 ;  /* 0x00000008000a7c82 */ /* 0x000fe20008000000 */
[----:B------:R-:W-:Y:S01]  /*6580*/  UMOV UR11, 0x80000020 ;  /* 0x80000020000b7882 */ /* 0x000fe20000000000 */
[----:B------:R-:W-:Y:S01]  /*6590*/  UIADD3 UR8, UR6, 0x100, URZ ;  /* 0x0000010006087890 */ /* 0x000fe2000fffe03f */
[----:B-1----:R-:W-:Y:S01]  /*65a0*/  @!P5 FMUL R50, R50, R50 ;  /* 0x000000323232d220 */ /* 0x002fe20000400000 */
[----:B------:R-:W-:Y:S02]  /*65b0*/  WARPGROUP.DEPBAR.LE gsb0, 0x0 ;  /* 0x00008000000079c5 */ /* 0x000fe40000010000 */
[----:B------:R-:W-:Y:S01]  /*65c0*/  FFMA R26, R55, UR22, -R14 ;  /* 0x00000016371a7c23 */ /* 0x000fe2000800080e */
[--C-:B------:R-:W-:Y:S01]  /*65d0*/  FFMA R24, R48, UR22, -R30.reuse ;  /* 0x0000001630187c23 */ /* 0x100fe2000800081e */
[----:B------:R1:W2:Y:S01]  /*65e0*/  MUFU.EX2 R55, R139 ;  /* 0x0000008b00377308 */ /* 0x0002a20000000800 */
[--C-:B------:R-:W-:Y:S01]  /*65f0*/  FFMA R48, R49, UR22, -R30.reuse ;  /* 0x0000001631307c23 */ /* 0x100fe2000800081e */
[--C-:B------:R-:W-:Y:S01]  /*6600*/  FFMA R49, R52, UR22, -R30.reuse ;  /* 0x0000001634317c23 */ /* 0x100fe2000800081e */
[----:B------:R-:W-:Y:S01]  /*6610*/  FSETP.GEU.AND P6, PT, R26, -126, PT ;  /* 0xc2fc00001a00780b */ /* 0x000fe20003fce000 */
[----:B------:R-:W-:-:S02]  /*6620*/  FFMA R25, R53, UR22, -R30 ;  /* 0x0000001635197c23 */ /* 0x000fc4000800081e */
[----:B------:R-:W-:Y:S02]  /*6630*/  FSETP.GEU.AND P4, PT, R48, -126, PT ;  /* 0xc2fc00003000780b */ /* 0x000fe40003f8e000 */
[----:B------:R-:W-:Y:S01]  /*6640*/  FSETP.GEU.AND P5, PT, R49, -126, PT ;  /* 0xc2fc00003100780b */ /* 0x000fe20003fae000 */
[----:B-1----:R-:W-:-:S07]  /*6650*/  FFMA R139, R58, UR22, -R14 ;  /* 0x000000163a8b7c23 */ /* 0x002fce000800080e */
[----:B------:R-:W-:Y:S01]  /*6660*/  @!P6 FMUL R26, R26, 0.5 ;  /* 0x3f0000001a1ae820 */ /* 0x000fe20000400000 */
[----:B--2---:R-:W-:Y:S01]  /*6670*/  @!P3 FMUL R55, R55, R55 ;  /* 0x000000373737b220 */ /* 0x004fe20000400000 */
[----:B------:R-:W-:Y:S01]  /*6680*/  FSETP.GEU.AND P3, PT, R24, -126, PT ;  /* 0xc2fc00001800780b */ /* 0x000fe20003f6e000 */
[----:B------:R-:W-:Y:S01]  /*6690*/  @!P4 FMUL R48, R48, 0.5 ;  /* 0x3f0000003030c820 */ /* 0x000fe20000400000 */
[----:B------:R-:W1:Y:S01]  /*66a0*/  MUFU.EX2 R51, R26 ;  /* 0x0000001a00337308 */ /* 0x000e620000000800 */
[----:B------:R-:W-:-:S07]  /*66b0*/  @!P5 FMUL R49, R49, 0.5 ;  /* 0x3f0000003131d820 */ /* 0x000fce0000400000 */
[----:B------:R-:W2:Y:S03]  /*66c0*/  MUFU.EX2 R48, R48 ;  /* 0x0000003000307308 */ /* 0x000ea60000000800 */
[----:B------:R-:W-:-:S05]  /*66d0*/  @!P3 FMUL R24, R24, 0.5 ;  /* 0x3f0000001818b820 */ /* 0x000fca0000400000 */
[----:B------:R-:W3:Y:S01]  /*66e0*/  MUFU.EX2 R53, R24 ;  /* 0x0000001800357308 */ /* 0x000ee20000000800 */
[----:B-1----:R-:W-:Y:S01]  /*66f0*/  @!P6 FMUL R51, R51, R51 ;  /* 0x000000333333e220 */ /* 0x002fe20000400000 */
[----:B------:R-:W-:-:S04]  /*6700*/  FSETP.GEU.AND P6, PT, R25, -126, PT ;  /* 0xc2fc00001900780b */ /* 0x000fc80003fce000 */
[----:B------:R-:W-:Y:S02]  /*6710*/  F2FP.F16.F32.PACK_AB R27, R51, R50 ;  /* 0x00000032331b723e */ /* 0x000fe400000000ff */
[----:B------:R-:W1:Y:S01]  /*6720*/  MUFU.EX2 R49, R49 ;  /* 0x0000003100317308 */ /* 0x000e620000000800 */
[----:B--2---:R-:W-:Y:S01]  /*6730*/  @!P4 FMUL R48, R48, R48 ;  /* 0x000000303030c220 */ /* 0x004fe20000400000 */
[----:B------:R-:W-:-:S05]  /*6740*/  FSETP.GEU.AND P4, PT, R140, -126, PT ;  /* 0xc2fc00008c00780b */ /* 0x000fca0003f8e000 */
[----:B------:R-:W-:Y:S01]  /*6750*/  @!P6 FMUL R25, R25, 0.5 ;  /* 0x3f0000001919e820 */ /* 0x000fe20000400000 */
[----:B---3--:R-:W-:Y:S01]  /*6760*/  @!P3 FMUL R53, R53, R53 ;  /* 0x000000353535b220 */ /* 0x008fe20000400000 */
[----:B------:R-:W-:Y:S02]  /*6770*/  FSETP.GEU.AND P3, PT, R139, -126, PT ;  /* 0xc2fc00008b00780b */ /* 0x000fe40003f6e000 */
[----:B------:R2:W3:Y:S02]  /*6780*/  MUFU.EX2 R52, R25 ;  /* 0x0000001900347308 */ /* 0x0004e40000000800 */
[----:B------:R-:W-:Y:S02]  /*6790*/  F2FP.F16.F32.PACK_AB R24, R48, R53 ;  /* 0x000000353018723e */ /* 0x000fe400000000ff */
[----:B------:R-:W-:Y:S01]  /*67a0*/  @!P4 FMUL R140, R140, 0.5 ;  /* 0x3f0000008c8cc820 */ /* 0x000fe20000400000 */
[----:B------:R-:W-:Y:S01]  /*67b0*/  FADD R53, R40, R53 ;  /* 0x0000003528357221 */ /* 0x000fe20000000000 */
[----:B-1----:R-:W-:-:S02]  /*67c0*/  @!P5 FMUL R49, R49, R49 ;  /* 0x000000313131d220 */ /* 0x002fc40000400000 */
[----:B------:R1:W4:Y:S01]  /*67d0*/  MUFU.EX2 R59, R140 ;  /* 0x0000008c003b7308 */ /* 0x0003220000000800 */
[----:B--2---:R-:W-:Y:S01]  /*67e0*/  F2FP.F16.F32.PACK_AB R25, R54, R55 ;  /* 0x000000373619723e */ /* 0x004fe200000000ff */
[----:B------:R-:W-:Y:S01]  /*67f0*/  FADD R48, R53, R48 ;  /* 0x0000003035307221 */ /* 0x000fe20000000000 */
[----:B------:R-:W-:-:S05]  /*6800*/  @!P3 FMUL R139, R139, 0.5 ;  /* 0x3f0000008b8bb820 */ /* 0x000fca0000400000 */
[----:B------:R2:W5:Y:S01]  /*6810*/  MUFU.EX2 R58, R139 ;  /* 0x0000008b003a7308 */ /* 0x0005620000000800 */
[----:B---3--:R-:W-:Y:S01]  /*6820*/  @!P6 FMUL R52, R52, R52 ;  /* 0x000000343434e220 */ /* 0x008fe20000400000 */
[----:B------:R-:W-:Y:S01]  /*6830*/  FSETP.GEU.AND P6, PT, R62, -126, PT ;  /* 0xc2fc00003e00780b */ /* 0x000fe20003fce000 */
[----:B-1----:R-:W-:-:S03]  /*6840*/  FFMA R140, R67, UR22, -R14 ;  /* 0x00000016438c7c23 */ /* 0x002fc6000800080e */
[----:B------:R-:W-:Y:S01]  /*6850*/  F2FP.F16.F32.PACK_AB R26, R52, R49 ;  /* 0x00000031341a723e */ /* 0x000fe200000000ff */
[----:B------:R-:W-:Y:S01]  /*6860*/  FADD R49, R48, R49 ;  /* 0x0000003130317221 */ /* 0x000fe20000000000 */
[----:B----4-:R-:W-:Y:S02]  /*6870*/  @!P4 FMUL R59, R59, R59 ;  /* 0x0000003b3b3bc220 */ /* 0x010fe40000400000 */
[----:B------:R-:W-:Y:S01]  /*6880*/  WARPGROUP.ARRIVE ;  /* 0x00000000000079c5 */ /* 0x000fe20000000000 */
[----:B------:R-:W-:Y:S01]  /*6890*/  FSETP.GEU.AND P4, PT, R57, -126, PT ;  /* 0xc2fc00003900780b */ /* 0x000fe20003f8e000 */
[----:B--2---:R-:W-:Y:S01]  /*68a0*/  FFMA R139, R66, UR22, -R14 ;  /* 0x00000016428b7c23 */ /* 0x004fe2000800080e */
[----:B------:R-:W-:Y:S02]  /*68b0*/  FADD R49, R49, R52 ;  /* 0x0000003431317221 */ /* 0x000fe40000000000 */
[----:B------:R-:W-:Y:S01]  /*68c0*/  @!P6 FMUL R62, R62, 0.5 ;  /* 0x3f0000003e3ee820 */ /* 0x000fe20000400000 */
[----:B------:R-:W-:Y:S01]  /*68d0*/  HGMMA.64x96x16.F32 R88, R24, gdesc[UR8].tnspB, R88, gsb0 ;  /* 0x4160000818587df0 */ /* 0x000fe20008000858 */
[----:B-----5:R-:W-:Y:S01]  /*68e0*/  @!P3 FMUL R58, R58, R58 ;  /* 0x0000003a3a3ab220 */ /* 0x020fe20000400000 */
[----:B------:R-:W-:Y:S01]  /*68f0*/  FSETP.GEU.AND P3, PT, R56, -126, PT ;  /* 0xc2fc00003800780b */ /* 0x000fe20003f6e000 */
[----:B------:R-:W-:Y:S01]  /*6900*/  UMOV UR10, UR8 ;  /* 0x00000008000a7c82 */ /* 0x000fe20008000000 */
[----:B------:R-:W-:Y:S01]  /*6910*/  UMOV UR11, 0x80000020 ;  /* 0x80000020000b7882 */ /* 0x000fe20000000000 */
[----:B------:R-:W1:Y:S01]  /*6920*/  MUFU.EX2 R62, R62 ;  /* 0x0000003e003e7308 */ /* 0x000e620000000800 */
[----:B------:R-:W-:-:S02]  /*6930*/  UIADD3 UR8, UR6, 0x140, URZ ;  /* 0x0000014006087890 */ /* 0x000fc4000fffe03f */
[----:B------:R-:W-:-:S06]  /*6940*/  @!P4 FMUL R57, R57, 0.5 ;  /* 0x3f0000003939c820 */ /* 0x000fcc0000400000 */
[----:B------:R-:W2:Y:S01]  /*6950*/  MUFU.EX2 R57, R57 ;  /* 0x0000003900397308 */ /* 0x000ea20000000800 */
[----:B------:R-:W-:Y:S01]  /*6960*/  @!P3 FMUL R56, R56, 0.5 ;  /* 0x3f0000003838b820 */ /* 0x000fe20000400000 */
[----:B-1----:R-:W-:Y:S01]  /*6970*/  @!P6 FMUL R62, R62, R62 ;  /* 0x0000003e3e3ee220 */ /* 0x002fe20000400000 */
[----:B------:R-:W-:-:S05]  /*6980*/  FSETP.GEU.AND P6, PT, R60, -126, PT ;  /* 0xc2fc00003c00780b */ /* 0x000fca0003fce000 */
[----:B------:R-:W1:Y:S01]  /*6990*/  MUFU.EX2 R56, R56 ;  /* 0x0000003800387308 */ /* 0x000e620000000800 */
[----:B--2---:R-:W-:Y:S01]  /*69a0*/  @!P4 FMUL R57, R57, R57 ;  /* 0x000000393939c220 */ /* 0x004fe20000400000 */
[----:B------:R-:W-:-:S06]  /*69b0*/  FSETP.GEU.AND P4, PT, R140, -126, PT ;  /* 0xc2fc00008c00780b */ /* 0x000fcc0003f8e000 */
[----:B------:R-:W-:Y:S01]  /*69c0*/  @!P6 FMUL R60, R60, 0.5 ;  /* 0x3f0000003c3ce820 */ /* 0x000fe20000400000 */
[----:B-1----:R-:W-:-:S05]  /*69d0*/  @!P3 FMUL R56, R56, R56 ;  /* 0x000000383838b220 */ /* 0x002fca0000400000 */
[----:B------:R-:W1:Y:S01]  /*69e0*/  MUFU.EX2 R60, R60 ;  /* 0x0000003c003c7308 */ /* 0x000e620000000800 */
[----:B------:R-:W-:Y:S01]  /*69f0*/  FSETP.GEU.AND P3, PT, R139, -126, PT ;  /* 0xc2fc00008b00780b */ /* 0x000fe20003f6e000 */
[----:B------:R-:W-:-:S06]  /*6a00*/  @!P4 FMUL R140, R140, 0.5 ;  /* 0x3f0000008c8cc820 */ /* 0x000fcc0000400000 */
[----:B------:R2:W3:Y:S06]  /*6a10*/  MUFU.EX2 R67, R140 ;  /* 0x0000008c00437308 */ /* 0x0004ec0000000800 */
[----:B------:R-:W-:Y:S01]  /*6a20*/  @!P3 FMUL R139, R139, 0.5 ;  /* 0x3f0000008b8bb820 */ /* 0x000fe20000400000 */
[----:B-1----:R-:W-:-:S03]  /*6a30*/  @!P6 FMUL R60, R60, R60 ;  /* 0x0000003c3c3ce220 */ /* 0x002fc60000400000 */
[----:B------:R1:W4:Y:S01]  /*6a40*/  MUFU.EX2 R66, R139 ;  /* 0x0000008b00427308 */ /* 0x0003220000000800 */
[--C-:B--2---:R-:W-:Y:S01]  /*6a50*/  FFMA R140, R75, UR22, -R14.reuse ;  /* 0x000000164b8c7c23 */ /* 0x104fe2000800080e */
[--C-:B------:R-:W-:Y:S01]  /*6a60*/  FFMA R75, R78, UR22, -R14.reuse ;  /* 0x000000164e4b7c23 */ /* 0x100fe2000800080e */
[--C-:B------:R-:W-:Y:S01]  /*6a70*/  FFMA R78, R79, UR22, -R14.reuse ;  /* 0x000000164f4e7c23 */ /* 0x100fe2000800080e */
[----:B---3--:R-:W-:Y:S01]  /*6a80*/  @!P4 FMUL R67, R67, R67 ;  /* 0x000000434343c220 */ /* 0x008fe20000400000 */
[----:B------:R-:W-:Y:S01]  /*6a90*/  FSETP.GEU.AND P4, PT, R65, -126, PT ;  /* 0xc2fc00004100780b */ /* 0x000fe20003f8e000 */
[----:B-1----:R-:W-:Y:S01]  /*6aa0*/  FFMA R139, R74, UR22, -R14 ;  /* 0x000000164a8b7c23 */ /* 0x002fe2000800080e */
[----:B----4-:R-:W-:Y:S01]  /*6ab0*/  @!P3 FMUL R66, R66, R66 ;  /* 0x000000424242b220 */ /* 0x010fe20000400000 */
[----:B------:R-:W-:-:S10]  /*6ac0*/  FSETP.GEU.AND P3, PT, R64, -126, PT ;  /* 0xc2fc00004000780b */ /* 0x000fd40003f6e000 */
[----:B------:R-:W-:-:S06]  /*6ad0*/  @!P4 FMUL R65, R65, 0.5 ;  /* 0x3f0000004141c820 */ /* 0x000fcc0000400000 */
[----:B------:R-:W1:Y:S01]  /*6ae0*/  MUFU.EX2 R65, R65 ;  /* 0x0000004100417308 */ /* 0x000e620000000800 */
[----:B------:R-:W-:-:S07]  /*6af0*/  @!P3 FMUL R64, R64, 0.5 ;  /* 0x3f0000004040b820 */ /* 0x000fce0000400000 */
[----:B------:R-:W2:Y:S01]  /*6b00*/  MUFU.EX2 R64, R64 ;  /* 0x0000004000407308 */ /* 0x000ea20000000800 */
[----:B-1----:R-:W-:Y:S01]  /*6b10*/  @!P4 FMUL R65, R65, R65 ;  /* 0x000000414141c220 */ /* 0x002fe20000400000 */
[----:B------:R-:W-:Y:S01]  /*6b20*/  FSETP.GEU.AND P4, PT, R140, -126, PT ;  /* 0xc2fc00008c00780b */ /* 0x000fe20003f8e000 */
[----:B------:R-:W-:Y:S02]  /*6b30*/  WARPGROUP.DEPBAR.LE gsb0, 0x0 ;  /* 0x00008000000079c5 */ /* 0x000fe40000010000 */
[----:B------:R-:W-:Y:S01]  /*6b40*/  FFMA R25, R63, UR22, -R14 ;  /* 0x000000163f197c23 */ /* 0x000fe2000800080e */
[----:B------:R-:W-:Y:S01]  /*6b50*/  FFMA R24, R61, UR22, -R30 ;  /* 0x000000163d187c23 */ /* 0x000fe2000800081e */
[----:B--2---:R-:W-:Y:S01]  /*6b60*/  @!P3 FMUL R64, R64, R64 ;  /* 0x000000404040b220 */ /* 0x004fe20000400000 */
[----:B------:R-:W-:Y:S02]  /*6b70*/  FSETP.GEU.AND P3, PT, R139, -126, PT ;  /* 0xc2fc00008b00780b */ /* 0x000fe40003f6e000 */
[----:B------:R-:W-:-:S05]  /*6b80*/  FSETP.GEU.AND P5, PT, R25, -126, PT ;  /* 0xc2fc00001900780b */ /* 0x000fca0003fae000 */
[----:B------:R-:W-:-:S04]  /*6b90*/  @!P4 FMUL R140, R140, 0.5 ;  /* 0x3f0000008c8cc820 */ /* 0x000fc80000400000 */
[----:B------:R-:W1:Y:S02]  /*6ba0*/  MUFU.EX2 R79, R140 ;  /* 0x0000008c004f7308 */ /* 0x000e640000000800 */
[----:B------:R-:W-:Y:S02]  /*6bb0*/  @!P3 FMUL R139, R139, 0.5 ;  /* 0x3f0000008b8bb820 */ /* 0x000fe40000400000 */
[----:B------:R-:W-:-:S04]  /*6bc0*/  @!P5 FMUL R25, R25, 0.5 ;  /* 0x3f0000001919d820 */ /* 0x000fc80000400000 */
[----:B------:R-:W2:Y:S01]  /*6bd0*/  MUFU.EX2 R74, R139 ;  /* 0x0000008b004a7308 */ /* 0x000ea20000000800 */
[----:B-1----:R-:W-:-:S07]  /*6be0*/  @!P4 FMUL R79, R79, R79 ;  /* 0x0000004f4f4fc220 */ /* 0x002fce0000400000 */
[----:B------:R1:W3:Y:S02]  /*6bf0*/  MUFU.EX2 R63, R25 ;  /* 0x00000019003f7308 */ /* 0x0002e40000000800 */
[----:B-1----:R-:W-:Y:S01]  /*6c00*/  F2FP.F16.F32.PACK_AB R25, R59, R58 ;  /* 0x0000003a3b19723e */ /* 0x002fe200000000ff */
[----:B--2---:R-:W-:Y:S01]  /*6c10*/  @!P3 FMUL R74, R74, R74 ;  /* 0x0000004a4a4ab220 */ /* 0x004fe20000400000 */
[----:B---3--:R-:W-:Y:S01]  /*6c20*/  @!P5 FMUL R63, R63, R63 ;  /* 0x0000003f3f3fd220 */ /* 0x008fe20000400000 */
[----:B------:R-:W-:-:S04]  /*6c30*/  FSETP.GEU.AND P5, PT, R24, -126, PT ;  /* 0xc2fc00001800780b */ /* 0x000fc80003fae000 */
[----:B------:R-:W-:-:S09]  /*6c40*/  F2FP.F16.F32.PACK_AB R27, R63, R62 ;  /* 0x0000003e3f1b723e */ /* 0x000fd200000000ff */
[----:B------:R-:W-:-:S04]  /*6c50*/  @!P5 FMUL R24, R24, 0.5 ;  /* 0x3f0000001818d820 */ /* 0x000fc80000400000 */
[----:B------:R1:W2:Y:S02]  /*6c60*/  MUFU.EX2 R61, R24 ;  /* 0x00000018003d7308 */ /* 0x0002a40000000800 */
[----:B-1----:R-:W-:Y:S01]  /*6c70*/  F2FP.F16.F32.PACK_AB R24, R57, R56 ;  /* 0x000000383918723e */ /* 0x002fe200000000ff */
[----:B------:R-:W-:-:S04]  /*6c80*/  FADD R56, R49, R56 ;  /* 0x0000003831387221 */ /* 0x000fc80000000000 */
[----:B------:R-:W-:Y:S01]  /*6c90*/  FADD R57, R56, R57 ;  /* 0x0000003938397221 */ /* 0x000fe20000000000 */
[----:B--2---:R-:W-:Y:S01]  /*6ca0*/  @!P5 FMUL R61, R61, R61 ;  /* 0x0000003d3d3dd220 */ /* 0x004fe20000400000 */
[----:B------:R-:W-:-:S04]  /*6cb0*/  FSETP.GEU.AND P5, PT, R70, -126, PT ;  /* 0xc2fc00004600780b */ /* 0x000fc80003fae000 */
[----:B------:R-:W-:Y:S01]  /*6cc0*/  F2FP.F16.F32.PACK_AB R26, R61, R60 ;  /* 0x0000003c3d1a723e */ /* 0x000fe200000000ff */
[----:B------:R-:W-:-:S03]  /*6cd0*/  FADD R60, R57, R60 ;  /* 0x0000003c393c7221 */ /* 0x000fc60000000000 */
[----:B------:R-:W-:Y:S01]  /*6ce0*/  WARPGROUP.ARRIVE ;  /* 0x00000000000079c5 */ /* 0x000fe20000000000 */
[----:B------:R-:W-:-:S04]  /*6cf0*/  FADD R61, R60, R61 ;  /* 0x0000003d3c3d7221 */ /* 0x000fc80000000000 */
[----:B------:R-:W-:Y:S01]  /*6d00*/  @!P5 FMUL R70, R70, 0.5 ;  /* 0x3f0000004646d820 */ /* 0x000fe20000400000 */
[----:B------:R-:W-:Y:S01]  /*6d10*/  HGMMA.64x96x16.F32 R88, R24, gdesc[UR8].tnspB, R88, gsb0 ;  /* 0x4160000818587df0 */ /* 0x000fe20008000858 */
[----:B------:R-:W-:Y:S01]  /*6d20*/  UMOV UR10, UR8 ;  /* 0x00000008000a7c82 */ /* 0x000fe20008000000 */
[----:B------:R-:W-:Y:S01]  /*6d30*/  UMOV UR11, 0x80000020 ;  /* 0x80000020000b7882 */ /* 0x000fe20000000000 */
[----:B------:R-:W-:Y:S02]  /*6d40*/  UIADD3 UR8, UR6, 0x180, URZ ;  /* 0x0000018006087890 */ /* 0x000fe4000fffe03f */
[----:B------:R-:W1:Y:S01]  /*6d50*/  MUFU.EX2 R70, R70 ;  /* 0x0000004600467308 */ /* 0x000e620000000800 */
[----:B------:R-:W-:Y:S01]  /*6d60*/  UIADD3 UR6, UR6, 0x1c0, URZ ;  /* 0x000001c006067890 */ /* 0x000fe2000fffe03f */
[----:B-1----:R-:W-:Y:S01]  /*6d70*/  @!P5 FMUL R70, R70, R70 ;  /* 0x000000464646d220 */ /* 0x002fe20000400000 */
[----:B------:R-:W-:-:S13]  /*6d80*/  FSETP.GEU.AND P5, PT, R68, -126, PT ;  /* 0xc2fc00004400780b */ /* 0x000fda0003fae000 */
[----:B------:R-:W-:-:S06]  /*6d90*/  @!P5 FMUL R68, R68, 0.5 ;  /* 0x3f0000004444d820 */ /* 0x000fcc0000400000 */
[----:B------:R-:W1:Y:S02]  /*6da0*/  MUFU.EX2 R68, R68 ;  /* 0x0000004400447308 */ /* 0x000e640000000800 */
[----:B-1----:R-:W-:Y:S01]  /*6db0*/  @!P5 FMUL R68, R68, R68 ;  /* 0x000000444444d220 */ /* 0x002fe20000400000 */
[----:B------:R-:W-:-:S13]  /*6dc0*/  FSETP.GEU.AND P5, PT, R78, -126, PT ;  /* 0xc2fc00004e00780b */ /* 0x000fda0003fae000 */
[----:B------:R-:W-:Y:S01]  /*6dd0*/  @!P5 FMUL R78, R78, 0.5 ;  /* 0x3f0000004e4ed820 */ /* 0x000fe20000400000 */
[----:B------:R-:W-:Y:S02]  /*6de0*/  WARPGROUP.DEPBAR.LE gsb0, 0x0 ;  /* 0x00008000000079c5 */ /* 0x000fe40000010000 */
[----:B------:R-:W-:Y:S01]  /*6df0*/  FFMA R25, R71, UR22, -R14 ;  /* 0x0000001647197c23 */ /* 0x000fe2000800080e */
[----:B------:R-:W-:Y:S01]  /*6e00*/  FFMA R24, R69, UR22, -R30 ;  /* 0x0000001645187c23 */ /* 0x000fe2000800081e */
[----:B------:R-:W-:-:S03]  /*6e10*/  FADD R14, R12, R23 ;  /* 0x000000170c0e7221 */ /* 0x000fc60000000000 */
[----:B------:R-:W-:Y:S01]  /*6e20*/  FSETP.GEU.AND P6, PT, R25, -126, PT ;  /* 0xc2fc00001900780b */ /* 0x000fe20003fce000 */
[----:B------:R-:W-:-:S04]  /*6e30*/  FADD R31, R14, R31 ;  /* 0x0000001f0e1f7221 */ /* 0x000fc80000000000 */
[----:B------:R-:W-:-:S04]  /*6e40*/  FADD R136, R31, R136 ;  /* 0x000000881f887221 */ /* 0x000fc80000000000 */
[----:B------:R-:W-:-:S04]  /*6e50*/  FADD R35, R136, R35 ;  /* 0x0000002388237221 */ /* 0x000fc80000000000 */
[----:B------:R-:W-:Y:S01]  /*6e60*/  @!P6 FMUL R25, R25, 0.5 ;  /* 0x3f0000001919e820 */ /* 0x000fe20000400000 */
[----:B------:R-:W-:-:S03]  /*6e70*/  FADD R35, R35, R38 ;  /* 0x0000002623237221 */ /* 0x000fc60000000000 */
[----:B------:R1:W2:Y:S01]  /*6e80*/  MUFU.EX2 R71, R25 ;  /* 0x0000001900477308 */ /* 0x0002a20000000800 */
[----:B------:R-:W-:-:S04]  /*6e90*/  FADD R34, R35, R34 ;  /* 0x0000002223227221 */ /* 0x000fc80000000000 */
[----:B------:R-:W-:Y:S01]  /*6ea0*/  FADD R34, R34, R39 ;  /* 0x0000002722227221 */ /* 0x000fe20000000000 */
[----:B-1----:R-:W-:-:S03]  /*6eb0*/  F2FP.F16.F32.PACK_AB R25, R67, R66 ;  /* 0x000000424319723e */ /* 0x002fc600000000ff */
[----:B------:R-:W-:-:S04]  /*6ec0*/  FADD R43, R34, R43 ;  /* 0x0000002b222b7221 */ /* 0x000fc80000000000 */
[----:B------:R-:W-:Y:S01]  /*6ed0*/  FADD R43, R43, R46 ;  /* 0x0000002e2b2b7221 */ /* 0x000fe20000000000 */
[----:B--2---:R-:W-:Y:S01]  /*6ee0*/  @!P6 FMUL R71, R71, R71 ;  /* 0x000000474747e220 */ /* 0x004fe20000400000 */
[----:B------:R-:W-:Y:S02]  /*6ef0*/  FSETP.GEU.AND P6, PT, R24, -126, PT ;  /* 0xc2fc00001800780b */ /* 0x000fe40003fce000 */
[----:B------:R-:W-:Y:S02]  /*6f00*/  FADD R42, R43, R42 ;  /* 0x0000002a2b2a7221 */ /* 0x000fe40000000000 */
[----:B------:R-:W-:Y:S02]  /*6f10*/  F2FP.F16.F32.PACK_AB R27, R71, R70 ;  /* 0x00000046471b723e */ /* 0x000fe400000000ff */
[----:B------:R-:W-:-:S04]  /*6f20*/  FADD R42, R42, R47 ;  /* 0x0000002f2a2a7221 */ /* 0x000fc80000000000 */
[----:B------:R-:W-:-:S03]  /*6f30*/  FADD R55, R42, R55 ;  /* 0x000000372a377221 */ /* 0x000fc60000000000 */
[----:B------:R-:W-:Y:S01]  /*6f40*/  @!P6 FMUL R24, R24, 0.5 ;  /* 0x3f0000001818e820 */ /* 0x000fe20000400000 */
[----:B------:R-:W-:-:S03]  /*6f50*/  FADD R55, R55, R54 ;  /* 0x0000003637377221 */ /* 0x000fc60000000000 */
[----:B------:R1:W2:Y:S01]  /*6f60*/  MUFU.EX2 R69, R24 ;  /* 0x0000001800457308 */ /* 0x0002a20000000800 */
[----:B------:R-:W-:-:S04]  /*6f70*/  FADD R50, R55, R50 ;  /* 0x0000003237327221 */ /* 0x000fc80000000000 */
[----:B------:R-:W-:Y:S01]  /*6f80*/  FADD R51, R50, R51 ;  /* 0x0000003332337221 */ /* 0x000fe20000000000 */
[----:B-1----:R-:W-:-:S03]  /*6f90*/  F2FP.F16.F32.PACK_AB R24, R65, R64 ;  /* 0x000000404118723e */ /* 0x002fc600000000ff */
[----:B------:R-:W-:Y:S01]  /*6fa0*/  FADD R58, R51, R58 ;  /* 0x0000003a333a7221 */ /* 0x000fe20000000000 */
[----:B------:R-:W-:-:S03]  /*6fb0*/  FADD R64, R61, R64 ;  /* 0x000000403d407221 */ /* 0x000fc60000000000 */
[----:B------:R-:W-:Y:S01]  /*6fc0*/  FADD R59, R58, R59 ;  /* 0x0000003b3a3b7221 */ /* 0x000fe20000000000 */
[----:B------:R-:W-:Y:S01]  /*6fd0*/  FADD R65, R64, R65 ;  /* 0x0000004140417221 */ /* 0x000fe20000000000 */
[----:B--2---:R-:W-:Y:S01]  /*6fe0*/  @!P6 FMUL R69, R69, R69 ;  /* 0x000000454545e220 */ /* 0x004fe20000400000 */
[----:B------:R-:W-:Y:S01]  /*6ff0*/  FSETP.GEU.AND P6, PT, R75, -126, PT ;  /* 0xc2fc00004b00780b */ /* 0x000fe20003fce000 */
[----:B------:R-:W-:-:S03]  /*7000*/  FADD R62, R59, R62 ;  /* 0x0000003e3b3e7221 */ /* 0x000fc60000000000 */
[----:B------:R-:W-:Y:S01]  /*7010*/  F2FP.F16.F32.PACK_AB R26, R69, R68 ;  /* 0x00000044451a723e */ /* 0x000fe200000000ff */
[----:B------:R-:W-:Y:S01]  /*7020*/  FADD R63, R62, R63 ;  /* 0x0000003f3e3f7221 */ /* 0x000fe20000000000 */
[----:B------:R-:W-:Y:S02]  /*7030*/  FADD R68, R65, R68 ;  /* 0x0000004441447221 */ /* 0x000fe40000000000 */
[----:B------:R-:W-:Y:S01]  /*7040*/  WARPGROUP.ARRIVE ;  /* 0x00000000000079c5 */ /* 0x000fe20000000000 */
[----:B------:R-:W-:Y:S01]  /*7050*/  FADD R66, R63, R66 ;  /* 0x000000423f427221 */ /* 0x000fe20000000000 */
[----:B------:R-:W-:-:S03]  /*7060*/  FADD R68, R68, R69 ;  /* 0x0000004544447221 */ /* 0x000fc60000000000 */
[----:B------:R-:W-:Y:S01]  /*7070*/  @!P6 FMUL R75, R75, 0.5 ;  /* 0x3f0000004b4be820 */ /* 0x000fe20000400000 */
[----:B------:R-:W-:Y:S01]  /*7080*/  HGMMA.64x96x16.F32 R88, R24, gdesc[UR8].tnspB, R88, gsb0 ;  /* 0x4160000818587df0 */ /* 0x000fe20008000858 */
[----:B------:R-:W-:Y:S01]  /*7090*/  UMOV UR10, UR8 ;  /* 0x00000008000a7c82 */ /* 0x000fe20008000000 */
[----:B------:R-:W-:Y:S01]  /*70a0*/  UMOV UR11, 0x80000020 ;  /* 0x80000020000b7882 */ /* 0x000fe20000000000 */
[----:B------:R-:W-:Y:S02]  /*70b0*/  FADD R67, R66, R67 ;  /* 0x0000004342437221 */ /* 0x000fe40000000000 */
[----:B------:R-:W1:Y:S02]  /*70c0*/  MUFU.EX2 R75, R75 ;  /* 0x0000004b004b7308 */ /* 0x000e640000000800 */
[----:B------:R-:W-:-:S04]  /*70d0*/  FADD R70, R67, R70 ;  /* 0x0000004643467221 */ /* 0x000fc80000000000 */
[----:B------:R-:W-:Y:S01]  /*70e0*/  FADD R71, R70, R71 ;  /* 0x0000004746477221 */ /* 0x000fe20000000000 */
[----:B-1----:R-:W-:Y:S01]  /*70f0*/  @!P6 FMUL R75, R75, R75 ;  /* 0x0000004b4b4be220 */ /* 0x002fe20000400000 */
[----:B------:R-:W-:Y:S02]  /*7100*/  WARPGROUP.DEPBAR.LE gsb0, 0x0 ;  /* 0x00008000000079c5 */ /* 0x000fe40000010000 */
[--C-:B------:R-:W-:Y:S01]  /*7110*/  FFMA R24, R72, UR22, -R30.reuse ;  /* 0x0000001648187c23 */ /* 0x100fe2000800081e */
[--C-:B------:R-:W-:Y:S01]  /*7120*/  FFMA R25, R73, UR22, -R30.reuse ;  /* 0x0000001649197c23 */ /* 0x100fe2000800081e */
[----:B------:R-:W1:Y:S01]  /*7130*/  MUFU.EX2 R72, R78 ;  /* 0x0000004e00487308 */ /* 0x000e620000000800 */
[--C-:B------:R-:W-:Y:S01]  /*7140*/  FFMA R26, R76, UR22, -R30.reuse ;  /* 0x000000164c1a7c23 */ /* 0x100fe2000800081e */
[--C-:B------:R-:W-:Y:S01]  /*7150*/  FFMA R27, R77, UR22, -R30.reuse ;  /* 0x000000164d1b7c23 */ /* 0x100fe2000800081e */
[----:B------:R-:W-:Y:S01]  /*7160*/  FSETP.GEU.AND P3, PT, R24, -126, PT ;  /* 0xc2fc00001800780b */ /* 0x000fe20003f6e000 */
[----:B------:R-:W-:Y:S01]  /*7170*/  FFMA R30, R84, UR22, -R30 ;  /* 0x00000016541e7c23 */ /* 0x000fe2000800081e */
[----:B------:R-:W-:-:S02]  /*7180*/  FSETP.GEU.AND P4, PT, R25, -126, PT ;  /* 0xc2fc00001900780b */ /* 0x000fc40003f8e000 */
[----:B------:R-:W-:-:S09]  /*7190*/  FSETP.GEU.AND P6, PT, R26, -126, PT ;  /* 0xc2fc00001a00780b */ /* 0x000fd20003fce000 */
[----:B------:R-:W-:Y:S01]  /*71a0*/  @!P3 FMUL R24, R24, 0.5 ;  /* 0x3f0000001818b820 */ /* 0x000fe20000400000 */
[----:B-1----:R-:W-:Y:S01]  /*71b0*/  @!P5 FMUL R72, R72, R72 ;  /* 0x000000484848d220 */ /* 0x002fe20000400000 */
[----:B------:R-:W-:Y:S01]  /*71c0*/  FSETP.GEU.AND P5, PT, R27, -126, PT ;  /* 0xc2fc00001b00780b */ /* 0x000fe20003fae000 */
[----:B------:R-:W-:Y:S01]  /*71d0*/  @!P4 FMUL R25, R25, 0.5 ;  /* 0x3f0000001919c820 */ /* 0x000fe20000400000 */
[----:B------:R-:W-:Y:S01]  /*71e0*/  @!P6 FMUL R26, R26, 0.5 ;  /* 0x3f0000001a1ae820 */ /* 0x000fe20000400000 */
[----:B------:R-:W1:Y:S08]  /*71f0*/  MUFU.EX2 R73, R24 ;  /* 0x0000001800497308 */ /* 0x000e700000000800 */
[----:B------:R2:W3:Y:S02]  /*7200*/  MUFU.EX2 R76, R25 ;  /* 0x00000019004c7308 */ /* 0x0004e40000000800 */
[----:B------:R-:W-:-:S06]  /*7210*/  @!P5 FMUL R27, R27, 0.5 ;  /* 0x3f0000001b1bd820 */ /* 0x000fcc0000400000 */
[----:B------:R-:W4:Y:S01]  /*7220*/  MUFU.EX2 R77, R26 ;  /* 0x0000001a004d7308 */ /* 0x000f220000000800 */
[----:B-1----:R-:W-:Y:S01]  /*7230*/  @!P3 FMUL R73, R73, R73 ;  /* 0x000000494949b220 */ /* 0x002fe20000400000 */
[----:B--2---:R-:W-:Y:S01]  /*7240*/  F2FP.F16.F32.PACK_AB R25, R79, R74 ;  /* 0x0000004a4f19723e */ /* 0x004fe200000000ff */
[----:B------:R-:W-:Y:S01]  /*7250*/  FADD R74, R71, R74 ;  /* 0x0000004a474a7221 */ /* 0x000fe20000000000 */
[----:B------:R-:W-:-:S03]  /*7260*/  FSETP.GEU.AND P3, PT, R82, -126, PT ;  /* 0xc2fc00005200780b */ /* 0x000fc60003f6e000 */
[----:B------:R-:W-:Y:S01]  /*7270*/  FADD R74, R74, R79 ;  /* 0x0000004f4a4a7221 */ /* 0x000fe20000000000 */
[----:B------:R1:W2:Y:S01]  /*7280*/  MUFU.EX2 R78, R27 ;  /* 0x0000001b004e7308 */ /* 0x0002a20000000800 */
[----:B---3--:R-:W-:Y:S01]  /*7290*/  @!P4 FMUL R76, R76, R76 ;  /* 0x0000004c4c4cc220 */ /* 0x008fe20000400000 */
[----:B------:R-:W-:-:S04]  /*72a0*/  FSETP.GEU.AND P4, PT, R83, -126, PT ;  /* 0xc2fc00005300780b */ /* 0x000fc80003f8e000 */
[----:B------:R-:W-:Y:S01]  /*72b0*/  F2FP.F16.F32.PACK_AB R24, R76, R73 ;  /* 0x000000494c18723e */ /* 0x000fe200000000ff */
[----:B------:R-:W-:Y:S01]  /*72c0*/  FADD R73, R68, R73 ;  /* 0x0000004944497221 */ /* 0x000fe20000000000 */
[----:B----4-:R-:W-:Y:S01]  /*72d0*/  @!P6 FMUL R77, R77, R77 ;  /* 0x0000004d4d4de220 */ /* 0x010fe20000400000 */
[----:B-1----:R-:W-:Y:S01]  /*72e0*/  F2FP.F16.F32.PACK_AB R27, R72, R75 ;  /* 0x0000004b481b723e */ /* 0x002fe200000000ff */
[----:B------:R-:W-:Y:S01]  /*72f0*/  @!P3 FMUL R82, R82, 0.5 ;  /* 0x3f0000005252b820 */ /* 0x000fe20000400000 */
[----:B------:R-:W-:Y:S01]  /*7300*/  FSETP.GEU.AND P6, PT, R86, -126, PT ;  /* 0xc2fc00005600780b */ /* 0x000fe20003fce000 */
[----:B------:R-:W-:Y:S01]  /*7310*/  FADD R76, R73, R76 ;  /* 0x0000004c494c7221 */ /* 0x000fe20000000000 */
[----:B------:R-:W-:Y:S02]  /*7320*/  FADD R75, R74, R75 ;  /* 0x0000004b4a4b7221 */ /* 0x000fe40000000000 */
[----:B------:R-:W-:Y:S01]  /*7330*/  @!P4 FMUL R83, R83, 0.5 ;  /* 0x3f0000005353c820 */ /* 0x000fe20000400000 */
[----:B--2---:R-:W-:Y:S01]  /*7340*/  @!P5 FMUL R78, R78, R78 ;  /* 0x0000004e4e4ed220 */ /* 0x004fe20000400000 */
[----:B------:R-:W-:Y:S01]  /*7350*/  FSETP.GEU.AND P5, PT, R87, -126, PT ;  /* 0xc2fc00005700780b */ /* 0x000fe20003fae000 */
[----:B------:R-:W1:Y:S01]  /*7360*/  MUFU.EX2 R82, R82 ;  /* 0x0000005200527308 */ /* 0x000e620000000800 */
[----:B------:R-:W-:-:S02]  /*7370*/  FADD R75, R75, R72 ;  /* 0x000000484b4b7221 */ /* 0x000fc40000000000 */
[----:B------:R-:W-:Y:S01]  /*7380*/  F2FP.F16.F32.PACK_AB R26, R78, R77 ;  /* 0x0000004d4e1a723e */ /* 0x000fe200000000ff */
[----:B------:R-:W-:Y:S02]  /*7390*/  FADD R77, R76, R77 ;  /* 0x0000004d4c4d7221 */ /* 0x000fe40000000000 */
[----:B------:R-:W-:Y:S01]  /*73a0*/  @!P6 FMUL R86, R86, 0.5 ;  /* 0x3f0000005656e820 */ /* 0x000fe20000400000 */
[----:B------:R-:W-:Y:S01]  /*73b0*/  WARPGROUP.ARRIVE ;  /* 0x00000000000079c5 */ /* 0x000fe20000000000 */
[----:B------:R-:W2:Y:S01]  /*73c0*/  MUFU.EX2 R83, R83 ;  /* 0x0000005300537308 */ /* 0x000ea20000000800 */
[----:B------:R-:W-:-:S03]  /*73d0*/  FADD R77, R77, R78 ;  /* 0x0000004e4d4d7221 */ /* 0x000fc60000000000 */
[----:B------:R-:W-:Y:S01]  /*73e0*/  @!P5 FMUL R87, R87, 0.5 ;  /* 0x3f0000005757d820 */ /* 0x000fe20000400000 */
[----:B------:R-:W-:Y:S03]  /*73f0*/  HGMMA.64x96x16.F32 R88, R24, gdesc[UR8].tnspB, R88, gsb0 ;  /* 0x4160000818587df0 */ /* 0x000fe60008000858 */
[----:B------:R-:W3:Y:S01]  /*7400*/  MUFU.EX2 R12, R86 ;  /* 0x00000056000c7308 */ /* 0x000ee20000000800 */
[----:B-1----:R-:W-:Y:S01]  /*7410*/  @!P3 FMUL R82, R82, R82 ;  /* 0x000000525252b220 */ /* 0x002fe20000400000 */
[----:B------:R-:W-:-:S06]  /*7420*/  FSETP.GEU.AND P3, PT, R80, -126, PT ;  /* 0xc2fc00005000780b */ /* 0x000fcc0003f6e000 */
[----:B------:R-:W1:Y:S01]  /*7430*/  MUFU.EX2 R13, R87 ;  /* 0x00000057000d7308 */ /* 0x000e620000000800 */
[----:B--2---:R-:W-:Y:S01]  /*7440*/  @!P4 FMUL R83, R83, R83 ;  /* 0x000000535353c220 */ /* 0x004fe20000400000 */
[----:B------:R-:W-:-:S05]  /*7450*/  FSETP.GEU.AND P4, PT, R21, -126, PT ;  /* 0xc2fc00001500780b */ /* 0x000fca0003f8e000 */
[----:B------:R-:W-:Y:S01]  /*7460*/  @!P3 FMUL R80, R80, 0.5 ;  /* 0x3f0000005050b820 */ /* 0x000fe20000400000 */
[----:B---3--:R-:W-:Y:S01]  /*7470*/  @!P6 FMUL R12, R12, R12 ;  /* 0x0000000c0c0ce220 */ /* 0x008fe20000400000 */
[----:B------:R-:W-:Y:S02]  /*7480*/  FSETP.GEU.AND P6, PT, R20, -126, PT ;  /* 0xc2fc00001400780b */ /* 0x000fe40003fce000 */
[----:B------:R-:W2:Y:S04]  /*7490*/  MUFU.EX2 R14, R80 ;  /* 0x00000050000e7308 */ /* 0x000ea80000000800 */
[----:B------:R-:W-:Y:S01]  /*74a0*/  @!P4 FMUL R21, R21, 0.5 ;  /* 0x3f0000001515c820 */ /* 0x000fe20000400000 */
[----:B-1----:R-:W-:Y:S01]  /*74b0*/  @!P5 FMUL R13, R13, R13 ;  /* 0x0000000d0d0dd220 */ /* 0x002fe20000400000 */
[----:B------:R-:W-:-:S04]  /*74c0*/  FSETP.GEU.AND P5, PT, R30, -126, PT ;  /* 0xc2fc00001e00780b */ /* 0x000fc80003fae000 */
[----:B------:R-:W1:Y:S01]  /*74d0*/  MUFU.EX2 R21, R21 ;  /* 0x0000001500157308 */ /* 0x000e620000000800 */
[----:B------:R-:W-:Y:S01]  /*74e0*/  @!P6 FMUL R20, R20, 0.5 ;  /* 0x3f0000001414e820 */ /* 0x000fe20000400000 */
[----:B--2---:R-:W-:-:S06]  /*74f0*/  @!P3 FMUL R14, R14, R14 ;  /* 0x0000000e0e0eb220 */ /* 0x004fcc0000400000 */
[----:B------:R-:W2:Y:S01]  /*7500*/  MUFU.EX2 R20, R20 ;  /* 0x0000001400147308 */ /* 0x000ea20000000800 */
[----:B------:R-:W-:Y:S01]  /*7510*/  ISETP.NE.AND P3, PT, R6, 0x4, PT ;  /* 0x000000040600780c */ /* 0x000fe20003f65270 */
[----:B------:R-:W-:-:S03]  /*7520*/  @!P5 FMUL R30, R30, 0.5 ;  /* 0x3f0000001e1ed820 */ /* 0x000fc60000400000 */
[----:B------:R-:W-:-:S03]  /*7530*/  SEL R6, R6, RZ, P3 ;  /* 0x000000ff06067207 */ /* 0x000fc60001800000 */
[----:B------:R-:W3:Y:S01]  /*7540*/  MUFU.EX2 R23, R30 ;  /* 0x0000001e00177308 */ /* 0x000ee20000000800 */
[----:B-1----:R-:W-:Y:S01]  /*7550*/  @!P4 FMUL R21, R21, R21 ;  /* 0x000000151515c220 */ /* 0x002fe20000400000 */
[C---:B------:R-:W-:Y:S01]  /*7560*/  IMAD R22, R6.reuse, 0x8, R11 ;  /* 0x0000000806167824 */ /* 0x040fe200078e020b */
[----:B------:R-:W-:Y:S01]  /*7570*/  ISETP.NE.AND P4, PT, R15, 0x4, PT ;  /* 0x000000040f00780c */ /* 0x000fe20003f85270 */
[----:B------:R-:W-:-:S03]  /*7580*/  VIADD R6, R6, 0x1 ;  /* 0x0000000106067836 */ /* 0x000fc60000000000 */
[----:B------:R-:W-:Y:S01]  /*7590*/  PRMT R22, RZ, 0x654, R22 ;  /* 0x00000654ff167816 */ /* 0x000fe20000000016 */
[----:B--2---:R-:W-:Y:S01]  /*75a0*/  @!P6 FMUL R20, R20, R20 ;  /* 0x000000141414e220 */ /* 0x004fe20000400000 */
[C---:B------:R-:W-:Y:S02]  /*75b0*/  ISETP.NE.AND P3, PT, R6.reuse, 0x4, PT ;  /* 0x000000040600780c */ /* 0x040fe40003f65270 */
[----:B------:R-:W-:Y:S02]  /*75c0*/  SEL R15, R15, RZ, P4 ;  /* 0x000000ff0f0f7207 */ /* 0x000fe40002000000 */
[----:B------:R-:W-:Y:S01]  /*75d0*/  SEL R6, R6, RZ, P3 ;  /* 0x000000ff06067207 */ /* 0x000fe20001800000 */
[----:B---3--:R-:W-:Y:S01]  /*75e0*/  @!P5 FMUL R23, R23, R23 ;  /* 0x000000171717d220 */ /* 0x008fe20000400000 */
[----:B------:R-:W-:Y:S02]  /*75f0*/  WARPGROUP.DEPBAR.LE gsb0, 0x0 ;  /* 0x00008000000079c5 */ /* 0x000fe40000010000 */
[----:B------:R-:W-:Y:S01]  /*7600*/  F2FP.F16.F32.PACK_AB R25, R83, R82 ;  /* 0x000000525319723e */ /* 0x000fe200000000ff */
[----:B------:R-:W-:Y:S01]  /*7610*/  FADD R82, R75, R82 ;  /* 0x000000524b527221 */ /* 0x000fe20000000000 */
[----:B------:R-:W-:-:S02]  /*7620*/  F2FP.F16.F32.PACK_AB R27, R13, R12 ;  /* 0x0000000c0d1b723e */ /* 0x000fc400000000ff */
[----:B------:R-:W-:Y:S01]  /*7630*/  F2FP.F16.F32.PACK_AB R24, R21, R14 ;  /* 0x0000000e1518723e */ /* 0x000fe200000000ff */
[----:B------:R-:W-:Y:S01]  /*7640*/  FADD R14, R77, R14 ;  /* 0x0000000e4d0e7221 */ /* 0x000fe20000000000 */
[----:B------:R-:W-:Y:S01]  /*7650*/  F2FP.F16.F32.PACK_AB R26, R20, R23 ;  /* 0x00000017141a723e */ /* 0x000fe200000000ff */
[----:B------:R-:W-:Y:S02]  /*7660*/  FADD R83, R82, R83 ;  /* 0x0000005352537221 */ /* 0x000fe40000000000 */
[----:B------:R-:W-:Y:S01]  /*7670*/  FADD R14, R14, R21 ;  /* 0x000000150e0e7221 */ /* 0x000fe20000000000 */
[----:B------:R-:W-:Y:S01]  /*7680*/  WARPGROUP.ARRIVE ;  /* 0x00000000000079c5 */ /* 0x000fe20000000000 */
[----:B------:R-:W-:Y:S02]  /*7690*/  FADD R12, R83, R12 ;  /* 0x0000000c530c7221 */ /* 0x000fe40000000000 */
[----:B------:R-:W-:Y:S02]  /*76a0*/  FADD R23, R14, R23 ;  /* 0x000000170e177221 */ /* 0x000fe40000000000 */
[----:B------:R-:W-:Y:S01]  /*76b0*/  FADD R12, R12, R13 ;  /* 0x0000000d0c0c7221 */ /* 0x000fe20000000000 */
[----:B------:R-:W-:Y:S01]  /*76c0*/  HGMMA.64x96x16.F32 R88, R24, gdesc[UR4].tnspB, R88, gsb0 ;  /* 0x4160000418587df0 */ /* 0x000fe20008000858 */
[----:B------:R-:W-:-:S02]  /*76d0*/  FADD R13, R23, R20 ;  /* 0x00000014170d7221 */ /* 0x000fc40000000000 */
[----:B------:R-:W-:Y:S02]  /*76e0*/  WARPGROUP.DEPBAR.LE gsb0, 0x0 ;  /* 0x00008000000079c5 */ /* 0x000fe40000010000 */
[----:B------:R1:W-:Y:S02]  /*76f0*/  SYNCS.ARRIVE.TRANS64.RED.A1T0 RZ, [R22+URZ], RZ ;  /* 0x000000ff16ff79a7 */ /* 0x0003e4000810043f */
[----:B-1----:R-:W-:-:S04]  /*7700*/  SEL R22, RZ, 0x1, P4 ;  /* 0x00000001ff167807 */ /* 0x002fc80002000000 */
[----:B------:R-:W-:Y:S01]  /*7710*/  LOP3.LUT R3, R3, R22, RZ, 0x3c, !PT ;  /* 0x0000001603037212 */ /* 0x000fe200078e3cff */
[----:B------:R-:W-:Y:S06]  /*7720*/  @P2 BRA `(.L_x_31) ;  /* 0x0000000000d02947 */ /* 0x000fec0003800000 */
[----:B------:R-:W-:Y:S01]  /*7730*/  ISETP.LT.OR P2, PT, R7, 0x1, !P0 ;  /* 0x000000010700780c */ /* 0x000fe20004741670 */
[----:B------:R-:W-:-:S12]  /*7740*/  BSSY B0, `(.L_x_32) ;  /* 0x0000031000007945 */ /* 0x000fd80003800000 */
[----:B------:R-:W-:Y:S05]  /*7750*/  @P2 BRA `(.L_x_33) ;  /* 0x0000000000bc2947 */ /* 0x000fea0003800000 */
[----:B------:R-:W-:Y:S02]  /*7760*/  LEA R14, R5, R2, 0x3 ;  /* 0x00000002050e7211 */ /* 0x000fe400078e18ff */
[----:B------:R-:W-:Y:S02]  /*7770*/  SHF.L.U32 R21, R4, 0x1f, RZ ;  /* 0x0000001f04157819 */ /* 0x000fe400000006ff */
[----:B------:R-:W-:Y:S02]  /*7780*/  ISETP.NE.AND P3, PT, R0, RZ, PT ;  /* 0x000000ff0000720c */ /* 0x000fe40003f65270 */
[----:B------:R-:W1:Y:S02]  /*7790*/  SYNCS.PHASECHK.TRANS64.TRYWAIT P2, [R14+URZ+0x1b020], R21 ;  /* 0x01b020150e0075a7 */ /* 0x000e64000804017f */
[----:B-1----:R-:W-:Y:S09]  /*77a0*/  @!P2 BRA `(.L_x_34) ;  /* 0x0000005400f0a947 */ /* 0x002ff20003800000 */
.L_x_85:
[----:B------:R-:W-:Y:S05]  /*77b0*/  @P3 BRA `(.L_x_35) ;  /* 0x0000000000143947 */ /* 0x000fea0003800000 */
[----:B------:R-:W-:Y:S01]  /*77c0*/  LOP3.LUT P2, RZ, R16, 0x1f, RZ, 0xc0, !PT ;  /* 0x0000001f10ff7812 */ /* 0x000fe2000784c0ff */
[----:B-1----:R-:W-:-:S04]  /*77d0*/  IMAD.MOV.U32 R21, RZ, RZ, 0x6000 ;  /* 0x00006000ff157424 */ /* 0x002fc800078e00ff */
[----:B------:R2:W-:Y:S08]  /*77e0*/  SYNCS.ARRIVE.TRANS64 RZ, [R14+URZ+0x1b000], R21 ;  /* 0x01b000150eff79a7 */ /* 0x0005f0000800003f */
[----:B------:R-:W-:Y:S05]  /*77f0*/  @!P2 BRA `(.L_x_35) ;  /* 0x000000000004a947 */ /* 0x000fea0003800000 */
[----:B------:R-:W-:Y:S01]  /*7800*/  BPT.TRAP 0x1 ;  /* 0x000000040000795c */ /* 0x000fe20000300000 */
.L_x_35:
[C---:B------:R-:W-:Y:S01]  /*7810*/  IMAD R20, R5.reuse, 0x6000, R2 ;  /* 0x0000600005147824 */ /* 0x040fe200078e0202 */
[----:B------:R-:W-:Y:S01]  /*7820*/  R2UR UR25, R14 ;  /* 0x000000000e1972ca */ /* 0x000fe200000e0000 */
[----:B------:R-:W-:Y:S01]  /*7830*/  UIADD3 UR6, UP0, UR38, 0x2f0, URZ ;  /* 0x000002f026067890 */ /* 0x000fe2000ff1e03f */
[----:B------:R-:W-:Y:S01]  /*7840*/  R2UR UR27, R8 ;  /* 0x00000000081b72ca */ /* 0x000fe200000e0000 */
[----:B------:R-:W-:Y:S01]  /*7850*/  UMOV UR32, 0x0 ;  /* 0x0000000000207882 */ /* 0x000fe20000000000 */
[----:B------:R-:W-:Y:S01]  /*7860*/  R2UR UR8, R20 ;  /* 0x00000000140872ca */ /* 0x000fe200000e0000 */
[----:B------:R-:W-:Y:S01]  /*7870*/  UIADD3.X UR7, URZ, UR39, URZ, UP0, !UPT ;  /* 0x000000273f077290 */ /* 0x000fe200087fe43f */
[----:B------:R-:W-:Y:S01]  /*7880*/  IADD3 R5, R5, 0x1, RZ ;  /* 0x0000000105057810 */ /* 0x000fe20007ffe0ff */
[----:B------:R-:W-:Y:S01]  /*7890*/  UMOV UR33, 0x10000000 ;  /* 0x1000000000217882 */ /* 0x000fe20000000000 */
[----:B------:R-:W-:Y:S01]  /*78a0*/  UMOV UR26, URZ ;  /* 0x0000003f001a7c82 */ /* 0x000fe20008000000 */
[----:B------:R-:W-:Y:S01]  /*78b0*/  UMOV UR28, UR36 ;  /* 0x00000024001c7c82 */ /* 0x000fe20008000000 */
[----:B------:R-:W-:Y:S01]  /*78c0*/  UMOV UR29, UR37 ;  /* 0x00000025001d7c82 */ /* 0x000fe20008000000 */
[----:B------:R-:W-:Y:S01]  /*78d0*/  UMOV UR18, 0x20 ;  /* 0x0000002000127882 */ /* 0x000fe20000000000 */
[----:B------:R-:W-:Y:S01]  /*78e0*/  UMOV UR20, UR36 ;  /* 0x0000002400147c82 */ /* 0x000fe20008000000 */
        /* <DEDUP_REMOVED lines=13> */
[----:B------:R-:W-:Y:S01]  /*79c0*/  UMOV UR10, 0x40 ;  /* 0x00000040000a7882 */ /* 0x000fe20000000000 */
[----:B------:R-:W-:Y:S01]  /*79d0*/  UMOV UR12, UR36 ;  /* 0x00000024000c7c82 */ /* 0x000fe20008000000 */
[----:B------:R-:W-:Y:S01]  /*79e0*/  UMOV UR13, UR37 ;  /* 0x00000025000d7c82 */ /* 0x000fe20008000000 */
[----:B------:R-:W-:Y:S01]  /*79f0*/  UMOV UR9, UR25 ;  /* 0x0000001900097c82 */ /* 0x000fe20008000000 */
[----:B------:R1:W-:Y:S01]  /*7a00*/  UTMALDG.4D [UR24], [UR6], desc[UR32] ;  /* 0x00002018060075b4 */ /* 0x0003e20008019000 */
[----:B------:R-:W-:Y:S01]  /*7a10*/  UMOV UR11, UR27 ;  /* 0x0000001b000b7c82 */ /* 0x000fe20008000000 */
[----:B------:R1:W-:Y:S01]  /*7a20*/  UTMALDG.4D [UR16], [UR6], desc[UR32] ;  /* 0x00002010060075b4 */ /* 0x0003e20008019000 */
[----:B------:R1:W-:Y:S02]  /*7a30*/  UTMALDG.4D [UR8], [UR6], desc[UR32] ;  /* 0x00002008060075b4 */ /* 0x0003e40008019000 */
[----:B-1----:R-:W-:Y:S01]  /*7a40*/  NOP ;  /* 0x0000000000007918 */ /* 0x002fe20000000000 */
.L_x_33:
[----:B------:R-:W-:Y:S05]  /*7a50*/  BSYNC B0 ;  /* 0x0000000000007941 */ /* 0x000fea0003800000 */
.L_x_32:
[----:B------:R-:W-:-:S07]  /*7a60*/  IADD3 R7, R7, -0x1, RZ ;  /* 0xffffffff07077810 */ /* 0x000fce0007ffe0ff */
.L_x_31:
[----:B------:R-:W-:Y:S01]  /*7a70*/  VIADD R10, R10, 0x80 ;  /* 0x000000800a0a7836 */ /* 0x000fe20000000000 */
[----:B------:R-:W-:Y:S01]  /*7a80*/  MOV R21, R19 ;  /* 0x0000001300157202 */ /* 0x000fe20000000f00 */
[----:B------:R-:W-:Y:S01]  /*7a90*/  IMAD.MOV.U32 R23, RZ, RZ, R18 ;  /* 0x000000ffff177224 */ /* 0x000fe200078e0012 */
[----:B------:R-:W-:Y:S06]  /*7aa0*/  @P1 BRA `(.L_x_36) ;  /* 0xffffffcc00ec1947 */ /* 0x000fec000383ffff */
.L_x_24:
[----:B------:R-:W-:-:S13]  /*7ab0*/  ISETP.GE.AND P1, PT, R17, 0x1, PT ;  /* 0x000000011100780c */ /* 0x000fda0003f26270 */
[----:B------:R-:W-:Y:S05]  /*7ac0*/  @!P1 BRA `(.L_x_37) ;  /* 0x0000003800909947 */ /* 0x000fea0003800000 */
[----:B------:R-:W-:Y:S01]  /*7ad0*/  MOV R21, R19 ;  /* 0x0000001300157202 */ /* 0x000fe20000000f00 */
[----:B------:R-:W-:Y:S01]  /*7ae0*/  IMAD.MOV.U32 R20, RZ, RZ, R18 ;  /* 0x000000ffff147224 */ /* 0x000fe200078e0012 */
[----:B------:R-:W-:-:S07]  /*7af0*/  LOP3.LUT R14, R16, 0x1f, RZ, 0xc0, !PT ;  /* 0x0000001f100e7812 */ /* 0x000fce00078ec0ff */
.L_x_50:
[----:B------:R-:W-:Y:S01]  /*7b00*/  LEA R19, R15, R2, 0x3 ;  /* 0x000000020f137211 */ /* 0x000fe200078e18ff */
[----:B------:R-:W-:Y:S05]  /*7b10*/  YIELD ;  /* 0x0000000000007946 */ /* 0x000fea0003800000 */
[----:B------:R-:W-:-:S04]  /*7b20*/  SHF.L.U32 R18, R3, 0x1f, RZ ;  /* 0x0000001f03127819 */ /* 0x000fc800000006ff */
[----:B------:R-:W2:Y:S02]  /*7b30*/  SYNCS.PHASECHK.TRANS64.TRYWAIT P1, [R19+URZ+0x1b000], R18 ;  /* 0x01b00012130075a7 */ /* 0x000ea4000802017f */
[----:B--2---:R-:W-:Y:S05]  /*7b40*/  @!P1 BRA `(.L_x_38) ;  /* 0x00000054001c9947 */ /* 0x004fea0003800000 */
.L_x_86:
[----:B------:R-:W-:Y:S05]  /*7b50*/  WARPSYNC.ALL ;  /* 0x0000000000007948 */ /* 0x000fea0003800000 */
[----:B--2---:R-:W-:Y:S01]  /*7b60*/  IMAD.U32 R18, RZ, RZ, UR30 ;  /* 0x0000001eff127e24 */ /* 0x004fe2000f8e00ff */
[----:B------:R-:W-:Y:S01]  /*7b70*/  MOV R19, 0x80000020 ;  /* 0x8000002000137802 */ /* 0x000fe20000000f00 */
[----:B------:R-:W-:Y:S01]  /*7b80*/  WARPGROUP.ARRIVE ;  /* 0x00000000000079c5 */ /* 0x000fe20000000000 */
[----:B-1----:R-:W-:Y:S01]  /*7b90*/  MOV R23, 0x80000020 ;  /* 0x8000002000177802 */ /* 0x002fe20000000f00 */
[----:B------:R-:W-:Y:S01]  /*7ba0*/  IMAD R18, R15, 0x600, R18 ;  /* 0x000006000f127824 */ /* 0x000fe200078e0212 */
[----:B------:R-:W-:-:S02]  /*7bb0*/  R2UR UR59, R19 ;  /* 0x00000000133b72ca */ /* 0x000fc400000e0000 */
[----:B------:R-:W-:Y:S01]  /*7bc0*/  R2UR UR55, R23 ;  /* 0x00000000173772ca */ /* 0x000fe200000e0000 */
[C---:B------:R-:W-:Y:S01]  /*7bd0*/  VIADD R22, R18.reuse, 0x2 ;  /* 0x0000000212167836 */ /* 0x040fe20000000000 */
[----:B------:R-:W-:Y:S02]  /*7be0*/  R2UR UR58, R18 ;  /* 0x00000000123a72ca */ /* 0x000fe400000e0000 */
[----:B------:R-:W-:Y:S02]  /*7bf0*/  MOV R23, 0x80000020 ;  /* 0x8000002000177802 */ /* 0x000fe40000000f00 */
[----:B------:R-:W-:Y:S01]  /*7c00*/  R2UR UR54, R22 ;  /* 0x00000000163672ca */ /* 0x000fe200000e0000 */
[----:B------:R-:W-:Y:S01]  /*7c10*/  VIADD R22, R18, 0x200 ;  /* 0x0000020012167836 */ /* 0x000fe20000000000 */
[----:B------:R-:W-:Y:S02]  /*7c20*/  R2UR UR51, R23 ;  /* 0x00000000173372ca */ /* 0x000fe400000e0000 */
[----:B------:R-:W-:-:S02]  /*7c30*/  MOV R23, 0x80000020 ;  /* 0x8000002000177802 */ /* 0x000fc40000000f00 */
[----:B------:R-:W-:Y:S01]  /*7c40*/  R2UR UR50, R22 ;  /* 0x00000000163272ca */ /* 0x000fe200000e0000 */
[----:B------:R-:W-:Y:S01]  /*7c50*/  VIADD R22, R18, 0x202 ;  /* 0x0000020212167836 */ /* 0x000fe20000000000 */
[----:B------:R-:W-:Y:S01]  /*7c60*/  R2UR UR47, R23 ;  /* 0x00000000172f72ca */ /* 0x000fe200000e0000 */
[----:B------:R-:W-:Y:S01]  /*7c70*/  HGMMA.64x128x16.F32 R24, gdesc[UR56], RZ, !UPT, gsb0 ;  /* 0x01e00000381879f0 */ /* 0x000fe2000c0008ff */
[----:B------:R-:W-:Y:S02]  /*7c80*/  MOV R23, 0x80000020 ;  /* 0x8000002000177802 */ /* 0x000fe40000000f00 */
[----:B------:R-:W-:Y:S01]  /*7c90*/  R2UR UR46, R22 ;  /* 0x00000000162e72ca */ /* 0x000fe200000e0000 */
[C---:B------:R-:W-:Y:S01]  /*7ca0*/  VIADD R22, R18.reuse, 0x400 ;  /* 0x0000040012167836 */ /* 0x040fe20000000000 */
[----:B------:R-:W-:Y:S01]  /*7cb0*/  R2UR UR43, R23 ;  /* 0x00000000172b72ca */ /* 0x000fe200000e0000 */
[----:B------:R-:W-:Y:S01]  /*7cc0*/  VIADD R18, R18, 0x402 ;  /* 0x0000040212127836 */ /* 0x000fe20000000000 */
[----:B------:R-:W-:-:S02]  /*7cd0*/  MOV R19, 0x80000020 ;  /* 0x8000002000137802 */ /* 0x000fc40000000f00 */
[----:B------:R-:W-:Y:S02]  /*7ce0*/  R2UR UR42, R22 ;  /* 0x00000000162a72ca */ /* 0x000fe400000e0000 */
[----:B------:R-:W-:Y:S02]  /*7cf0*/  R2UR UR6, R18 ;  /* 0x00000000120672ca */ /* 0x000fe400000e0000 */
[----:B------:R-:W-:Y:S02]  /*7d00*/  R2UR UR7, R19 ;  /* 0x00000000130772ca */ /* 0x000fe400000e0000 */
[----:B------:R-:W-:Y:S01]  /*7d10*/  ISETP.NE.AND P1, PT, R9, RZ, PT ;  /* 0x000000ff0900720c */ /* 0x000fe20003f25270 */
[----:B------:R-:W-:Y:S02]  /*7d20*/  WARPGROUP.DEPBAR.LE gsb0, 0x0 ;  /* 0x00008000000079c5 */ /* 0x000fe40000010000 */
        /* <DEDUP_REMOVED lines=18> */
[----:B------:R-:W-:Y:S01]  /*7e50*/  IMAD R18, R5, 0x8, R2 ;  /* 0x0000000805127824 */ /* 0x000fe200078e0202 */
[----:B------:R-:W-:Y:S02]  /*7e60*/  SHF.L.U32 R19, R4, 0x1f, RZ ;  /* 0x0000001f04137819 */ /* 0x000fe400000006ff */
[----:B------:R-:W-:Y:S02]  /*7e70*/  ISETP.NE.AND P3, PT, R0, RZ, PT ;  /* 0x000000ff0000720c */ /* 0x000fe40003f65270 */
[----:B------:R-:W1:Y:S02]  /*7e80*/  SYNCS.PHASECHK.TRANS64.TRYWAIT P2, [R18+URZ+0x1b020], R19 ;  /* 0x01b02013120075a7 */ /* 0x000e64000804017f */
[----:B-1----:R-:W-:Y:S09]  /*7e90*/  @!P2 BRA `(.L_x_41) ;  /* 0x00000050005ca947 */ /* 0x002ff20003800000 */
.L_x_87:
[----:B------:R-:W-:Y:S05]  /*7ea0*/  @P3 BRA `(.L_x_42) ;  /* 0x0000000000143947 */ /* 0x000fea0003800000 */
[----:B------:R-:W-:Y:S02]  /*7eb0*/  ISETP.NE.AND P2, PT, R14, RZ, PT ;  /* 0x000000ff0e00720c */ /* 0x000fe40003f45270 */
[----:B-1----:R-:W-:-:S04]  /*7ec0*/  MOV R19, 0x6000 ;  /* 0x0000600000137802 */ /* 0x002fc80000000f00 */
[----:B------:R2:W-:Y:S07]  /*7ed0*/  SYNCS.ARRIVE.TRANS64 RZ, [R18+URZ+0x1b000], R19 ;  /* 0x01b0001312ff79a7 */ /* 0x0005ee000800003f */
[----:B------:R-:W-:Y:S05]  /*7ee0*/  @!P2 BRA `(.L_x_42) ;  /* 0x000000000004a947 */ /* 0x000fea0003800000 */
[----:B------:R-:W-:Y:S01]  /*7ef0*/  BPT.TRAP 0x1 ;  /* 0x000000040000795c */ /* 0x000fe20000300000 */
.L_x_42:
[----:B-12---:R-:W-:Y:S01]  /*7f00*/  IMAD R19, R5, 0x6000, R2 ;  /* 0x0000600005137824 */ /* 0x006fe200078e0202 */
        /* <DEDUP_REMOVED lines=8> */
[----:B------:R-:W-:Y:S01]  /*7f90*/  VIADD R5, R5, 0x1 ;  /* 0x0000000105057836 */ /* 0x000fe20000000000 */
[----:B------:R-:W-:Y:S01]  /*7fa0*/  UMOV UR26, URZ ;  /* 0x0000003f001a7c82 */ /* 0x000fe20008000000 */
[----:B------:R-:W-:Y:S01]  /*7fb0*/  UMOV UR28, UR36 ;  /* 0x00000024001c7c82 */ /* 0x000fe20008000000 */
[----:B------:R-:W-:Y:S01]  /*7fc0*/  UMOV UR29, UR37 ;  /* 0x00000025001d7c82 */ /* 0x000fe20008000000 */
[----:B------:R-:W-:Y:S01]  /*7fd0*/  UMOV UR18, 0x20 ;  /* 0x0000002000127882 */ /* 0x000fe20000000000 */
[----:B------:R-:W-:Y:S01]  /*7fe0*/  UIADD3 UR25, UR25, 0x1b000, URZ ;  /* 0x0001b00019197890 */ /* 0x000fe2000fffe03f */
[----:B------:R-:W-:Y:S01]  /*7ff0*/  ISETP.NE.AND P2, PT, R5, 0x4, PT ;  /* 0x000000040500780c */ /* 0x000fe20003f45270 */
[----:B------:R-:W-:-:S02]  /*8000*/  USHF.L.U32 UR27, UR27, 0x7, URZ ;  /* 0x000000071b1b7899 */ /* 0x000fc4000800063f */
[----:B------:R-:W-:Y:S01]  /*8010*/  UIADD3 UR24, UR8, 0x3000, URZ ;  /* 0x0000300008187890 */ /* 0x000fe2000fffe03f */
[----:B------:R-:W-:Y:S01]  /*8020*/  SEL R19, RZ, 0x1, P2 ;  /* 0x00000001ff137807 */ /* 0x000fe20001000000 */
        /* <DEDUP_REMOVED lines=17> */
.L_x_40:
[----:B------:R-:W-:-:S07]  /*8140*/  IADD3 R7, R7, -0x1, RZ ;  /* 0xffffffff07077810 */ /* 0x000fce0007ffe0ff */
.L_x_39:
[----:B------:R-:W-:Y:S01]  /*8150*/  VIADD R15, R15, 0x1 ;  /* 0x000000010f0f7836 */ /* 0x000fe20000000000 */
[----:B------:R-:W-:Y:S05]  /*8160*/  WARPSYNC.ALL ;  /* 0x0000000000007948 */ /* 0x000fea0003800000 */
[----:B------:R-:W-:-:S04]  /*8170*/  ISETP.NE.AND P2, PT, R15, 0x4, PT ;  /* 0x000000040f00780c */ /* 0x000fc80003f45270 */
[----:B------:R-:W-:Y:S02]  /*8180*/  SEL R18, RZ, 0x1, P2 ;  /* 0x00000001ff127807 */ /* 0x000fe40001000000 */
[----:B------:R-:W-:Y:S02]  /*8190*/  SEL R15, R15, RZ, P2 ;  /* 0x000000ff0f0f7207 */ /* 0x000fe40001000000 */
[----:B------:R-:W-:Y:S02]  /*81a0*/  LOP3.LUT R3, R3, R18, RZ, 0x3c, !PT ;  /* 0x0000001203037212 */ /* 0x000fe400078e3cff */
[C---:B------:R-:W-:Y:S01]  /*81b0*/  IADD3 R18, R10.reuse, 0x1, RZ ;  /* 0x000000010a127810 */ /* 0x040fe20007ffe0ff */
[C---:B------:R-:W-:Y:S01]  /*81c0*/  VIADD R19, R10.reuse, 0x8 ;  /* 0x000000080a137836 */ /* 0x040fe20000000000 */
[----:B------:R-:W-:Y:S01]  /*81d0*/  ISETP.GE.AND P2, PT, R10, UR15, PT ;  /* 0x0000000f0a007c0c */ /* 0x000fe2000bf46270 */
[----:B------:R-:W-:Y:S01]  /*81e0*/  BSSY B0, `(.L_x_43) ;  /* 0x00000e1000007945 */ /* 0x000fe20003800000 */
[----:B------:R-:W-:-:S02]  /*81f0*/  ISETP.GE.AND P4, PT, R18, UR15, PT ;  /* 0x0000000f12007c0c */ /* 0x000fc4000bf86270 */
[----:B------:R-:W-:Y:S02]  /*8200*/  IADD3 R18, R10, 0x10, RZ ;  /* 0x000000100a127810 */ /* 0x000fe40007ffe0ff */
[----:B------:R-:W-:Y:S02]  /*8210*/  ISETP.GE.AND P3, PT, R19, UR15, PT ;  /* 0x0000000f13007c0c */ /* 0x000fe4000bf66270 */
[----:B------:R-:W-:Y:S01]  /*8220*/  ISETP.GE.AND P5, PT, R18, UR15, PT ;  /* 0x0000000f12007c0c */ /* 0x000fe2000bfa6270 */
[----:B------:R-:W-:Y:S01]  /*8230*/  VIADD R18, R10, 0x11 ;  /* 0x000000110a127836 */ /* 0x000fe20000000000 */
[----:B------:R-:W-:Y:S02]  /*8240*/  FSEL R24, R24, -INF , !P2 ;  /* 0xff80000018187808 */ /* 0x000fe40005000000 */
[----:B------:R-:W-:Y:S02]  /*8250*/  FSEL R23, R26, -INF , !P2 ;  /* 0xff8000001a177808 */ /* 0x000fe40005000000 */
[----:B------:R-:W-:-:S02]  /*8260*/  IADD3 R19, R10, 0x18, RZ ;  /* 0x000000180a137810 */ /* 0x000fc40007ffe0ff */
[----:B------:R-:W-:Y:S02]  /*8270*/  ISETP.GE.AND P2, PT, R18, UR15, PT ;  /* 0x0000000f12007c0c */ /* 0x000fe4000bf46270 */
[C---:B------:R-:W-:Y:S02]  /*8280*/  IADD3 R22, R10.reuse, 0x9, RZ ;  /* 0x000000090a167810 */ /* 0x040fe40007ffe0ff */
[C---:B------:R-:W-:Y:S02]  /*8290*/  IADD3 R18, R10.reuse, 0x19, RZ ;  /* 0x000000190a127810 */ /* 0x040fe40007ffe0ff */
[----:B------:R-:W-:Y:S02]  /*82a0*/  FSEL R25, R25, -INF , !P4 ;  /* 0xff80000019197808 */ /* 0x000fe40006000000 */
[----:B------:R-:W-:Y:S02]  /*82b0*/  FSEL R27, R27, -INF , !P4 ;  /* 0xff8000001b1b7808 */ /* 0x000fe40006000000 */
[----:B------:R-:W-:Y:S01]  /*82c0*/  ISETP.GE.AND P4, PT, R19, UR15, PT ;  /* 0x0000000f13007c0c */ /* 0x000fe2000bf86270 */
[----:B------:R-:W-:Y:S01]  /*82d0*/  VIADD R19, R10, 0x20 ;  /* 0x000000200a137836 */ /* 0x000fe20000000000 */
[----:B------:R-:W-:-:S02]  /*82e0*/  FSEL R28, R28, -INF , !P3 ;  /* 0xff8000001c1c7808 */ /* 0x000fc40005800000 */
[----:B------:R-:W-:Y:S02]  /*82f0*/  FSEL R30, R30, -INF , !P3 ;  /* 0xff8000001e1e7808 */ /* 0x000fe40005800000 */
[----:B------:R-:W-:Y:S02]  /*8300*/  ISETP.GE.AND P6, PT, R22, UR15, PT ;  /* 0x0000000f16007c0c */ /* 0x000fe4000bfc6270 */
[----:B------:R-:W-:Y:S02]  /*8310*/  ISETP.GE.AND P3, PT, R18, UR15, PT ;  /* 0x0000000f12007c0c */ /* 0x000fe4000bf66270 */
[----:B------:R-:W-:Y:S02]  /*8320*/  IADD3 R18, R10, 0x21, RZ ;  /* 0x000000210a127810 */ /* 0x000fe40007ffe0ff */
[----:B------:R-:W-:Y:S02]  /*8330*/  FSEL R29, R29, -INF , !P6 ;  /* 0xff8000001d1d7808 */ /* 0x000fe40007000000 */
[----:B------:R-:W-:-:S02]  /*8340*/  FSEL R31, R31, -INF , !P6 ;  /* 0xff8000001f1f7808 */ /* 0x000fc40007000000 */
[----:B------:R-:W-:Y:S02]  /*8350*/  FSEL R32, R32, -INF , !P5 ;  /* 0xff80000020207808 */ /* 0x000fe40006800000 */
[----:B------:R-:W-:Y:S02]  /*8360*/  FSEL R34, R34, -INF , !P5 ;  /* 0xff80000022227808 */ /* 0x000fe40006800000 */
[----:B------:R-:W-:Y:S02]  /*8370*/  ISETP.GE.AND P6, PT, R19, UR15, PT ;  /* 0x0000000f13007c0c */ /* 0x000fe4000bfc6270 */
[----:B------:R-:W-:Y:S01]  /*8380*/  ISETP.GE.AND P5, PT, R18, UR15, PT ;  /* 0x0000000f12007c0c */ /* 0x000fe2000bfa6270 */
[C---:B------:R-:W-:Y:S01]  /*8390*/  VIADD R18, R10.reuse, 0x29 ;  /* 0x000000290a127836 */ /* 0x040fe20000000000 */
[----:B------:R-:W-:Y:S02]  /*83a0*/  IADD3 R19, R10, 0x28, RZ ;  /* 0x000000280a137810 */ /* 0x000fe40007ffe0ff */
[----:B------:R-:W-:-:S02]  /*83b0*/  FSEL R33, R33, -INF , !P2 ;  /* 0xff80000021217808 */ /* 0x000fc40005000000 */
[----:B------:R-:W-:Y:S02]  /*83c0*/  FSEL R35, R35, -INF , !P2 ;  /* 0xff80000023237808 */ /* 0x000fe40005000000 */
[----:B------:R-:W-:Y:S02]  /*83d0*/  ISETP.GE.AND P2, PT, R19, UR15, PT ;  /* 0x0000000f13007c0c */ /* 0x000fe4000bf46270 */
[----:B------:R-:W-:Y:S02]  /*83e0*/  FSEL R36, R36, -INF , !P4 ;  /* 0xff80000024247808 */ /* 0x000fe40006000000 */
[----:B------:R-:W-:Y:S02]  /*83f0*/  FSEL R38, R38, -INF , !P4 ;  /* 0xff80000026267808 */ /* 0x000fe40006000000 */
[----:B------:R-:W-:Y:S02]  /*8400*/  IADD3 R19, R10, 0x30, RZ ;  /* 0x000000300a137810 */ /* 0x000fe40007ffe0ff */
[----:B------:R-:W-:-:S02]  /*8410*/  ISETP.GE.AND P4, PT, R18, UR15, PT ;  /* 0x0000000f12007c0c */ /* 0x000fc4000bf86270 */
[C---:B------:R-:W-:Y:S02]  /*8420*/  IADD3 R18, R10.reuse, 0x31, RZ ;  /* 0x000000310a127810 */ /* 0x040fe40007ffe0ff */
[----:B------:R-:W-:Y:S02]  /*8430*/  FSEL R37, R37, -INF , !P3 ;  /* 0xff80000025257808 */ /* 0x000fe40005800000 */
[----:B------:R-:W-:Y:S02]  /*8440*/  FSEL R39, R39, -INF , !P3 ;  /* 0xff80000027277808 */ /* 0x000fe40005800000 */
[----:B------:R-:W-:Y:S01]  /*8450*/  ISETP.GE.AND P3, PT, R19, UR15, PT ;  /* 0x0000000f13007c0c */ /* 0x000fe2000bf66270 */
[----:B------:R-:W-:Y:S01]  /*8460*/  VIADD R19, R10, 0x38 ;  /* 0x000000380a137836 */ /* 0x000fe20000000000 */
[----:B------:R-:W-:Y:S02]  /*8470*/  FSEL R40, R40, -INF , !P6 ;  /* 0xff80000028287808 */ /* 0x000fe40007000000 */
[----:B------:R-:W-:-:S02]  /*8480*/  FSEL R42, R42, -INF , !P6 ;  /* 0xff8000002a2a7808 */ /* 0x000fc40007000000 */
[----:B------:R-:W-:Y:S02]  /*8490*/  ISETP.GE.AND P6, PT, R18, UR15, PT ;  /* 0x0000000f12007c0c */ /* 0x000fe4000bfc6270 */
[----:B------:R-:W-:Y:S02]  /*84a0*/  IADD3 R18, R10, 0x39, RZ ;  /* 0x000000390a127810 */ /* 0x000fe40007ffe0ff */
[----:B------:R-:W-:Y:S02]  /*84b0*/  FSEL R41, R41, -INF , !P5 ;  /* 0xff80000029297808 */ /* 0x000fe40006800000 */
[----:B------:R-:W-:Y:S02]  /*84c0*/  FSEL R43, R43, -INF , !P5 ;  /* 0xff8000002b2b7808 */ /* 0x000fe40006800000 */
[----:B------:R-:W-:Y:S02]  /*84d0*/  FSEL R44, R44, -INF , !P2 ;  /* 0xff8000002c2c7808 */ /* 0x000fe40005000000 */
[----:B------:R-:W-:-:S02]  /*84e0*/  FSEL R46, R46, -INF , !P2 ;  /* 0xff8000002e2e7808 */ /* 0x000fc40005000000 */
[----:B------:R-:W-:Y:S02]  /*84f0*/  ISETP.GE.AND P5, PT, R19, UR15, PT ;  /* 0x0000000f13007c0c */ /* 0x000fe4000bfa6270 */
[----:B------:R-:W-:Y:S01]  /*8500*/  ISETP.GE.AND P2, PT, R18, UR15, PT ;  /* 0x0000000f12007c0c */ /* 0x000fe2000bf46270 */
[C---:B------:R-:W-:Y:S01]  /*8510*/  VIADD R18, R10.reuse, 0x41 ;  /* 0x000000410a127836 */ /* 0x040fe20000000000 */
[----:B------:R-:W-:Y:S02]  /*8520*/  IADD3 R19, R10, 0x40, RZ ;  /* 0x000000400a137810 */ /* 0x000fe40007ffe0ff */
[----:B------:R-:W-:Y:S02]  /*8530*/  FSEL R45, R45, -INF , !P4 ;  /* 0xff8000002d2d7808 */ /* 0x000fe40006000000 */
[----:B------:R-:W-:Y:S02]  /*8540*/  FSEL R47, R47, -INF , !P4 ;  /* 0xff8000002f2f7808 */ /* 0x000fe40006000000 */
[----:B------:R-:W-:-:S02]  /*8550*/  ISETP.GE.AND P4, PT, R19, UR15, PT ;  /* 0x0000000f13007c0c */ /* 0x000fc4000bf86270 */
[----:B------:R-:W-:Y:S02]  /*8560*/  FSEL R48, R48, -INF , !P3 ;  /* 0xff80000030307808 */ /* 0x000fe40005800000 */
[----:B------:R-:W-:Y:S02]  /*8570*/  FSEL R50, R50, -INF , !P3 ;  /* 0xff80000032327808 */ /* 0x000fe40005800000 */
[----:B------:R-:W-:Y:S02]  /*8580*/  IADD3 R19, R10, 0x48, RZ ;  /* 0x000000480a137810 */ /* 0x000fe40007ffe0ff */
[----:B------:R-:W-:Y:S02]  /*8590*/  ISETP.GE.AND P3, PT, R18, UR15, PT ;  /* 0x0000000f12007c0c */ /* 0x000fe4000bf66270 */
[----:B------:R-:W-:Y:S02]  /*85a0*/  FMNMX R18, R24, R21, !PT ;  /* 0x0000001518127209 */ /* 0x000fe40007800000 */
[----:B------:R-:W-:-:S02]  /*85b0*/  FMNMX R22, R23, R20, !PT ;  /* 0x0000001417167209 */ /* 0x000fc40007800000 */
[----:B------:R-:W-:Y:S02]  /*85c0*/  FSEL R49, R49, -INF , !P6 ;  /* 0xff80000031317808 */ /* 0x000fe40007000000 */
[----:B------:R-:W-:Y:S02]  /*85d0*/  FSEL R51, R51, -INF , !P6 ;  /* 0xff80000033337808 */ /* 0x000fe40007000000 */
[----:B------:R-:W-:Y:S02]  /*85e0*/  ISETP.GE.AND P6, PT, R19, UR15, PT ;  /* 0x0000000f13007c0c */ /* 0x000fe4000bfc6270 */
        /* <DEDUP_REMOVED lines=22> */
[----:B------:R-:W-:Y:S02]  /*8750*/  IADD3 R26, R10, 0x49, RZ ;  /* 0x000000490a1a7810 */ /* 0x000fe40007ffe0ff */
[----:B------:R-:W-:Y:S02]  /*8760*/  FMNMX R18, R48, R19, !PT ;  /* 0x0000001330127209 */ /* 0x000fe40007800000 */
[----:B------:R-:W-:Y:S02]  /*8770*/  FMNMX R22, R50, R137, !PT ;  /* 0x0000008932167209 */ /* 0x000fe40007800000 */
[----:B------:R-:W-:Y:S02]  /*8780*/  FSEL R52, R52, -INF , !P5 ;  /* 0xff80000034347808 */ /* 0x000fe40006800000 */
[----:B------:R-:W-:-:S02]  /*8790*/  FSEL R54, R54, -INF , !P5 ;  /* 0xff80000036367808 */ /* 0x000fc40006800000 */
[----:B------:R-:W-:Y:S01]  /*87a0*/  ISETP.GE.AND P5, PT, R26, UR15, PT ;  /* 0x0000000f1a007c0c */ /* 0x000fe2000bfa6270 */
[----:B------:R-:W-:Y:S01]  /*87b0*/  VIADD R26, R10, 0x50 ;  /* 0x000000500a1a7836 */ /* 0x000fe20000000000 */
[----:B------:R-:W-:Y:S02]  /*87c0*/  FMNMX R19, R49, R18, !PT ;  /* 0x0000001231137209 */ /* 0x000fe40007800000 */
[----:B------:R-:W-:Y:S02]  /*87d0*/  FMNMX R137, R51, R22, !PT ;  /* 0x0000001633897209 */ /* 0x000fe40007800000 */
[----:B------:R-:W-:Y:S02]  /*87e0*/  FSEL R53, R53, -INF , !P2 ;  /* 0xff80000035357808 */ /* 0x000fe40005000000 */
[----:B------:R-:W-:Y:S02]  /*87f0*/  FSEL R55, R55, -INF , !P2 ;  /* 0xff80000037377808 */ /* 0x000fe40005000000 */
[----:B------:R-:W-:-:S02]  /*8800*/  FMNMX R18, R52, R19, !PT ;  /* 0x0000001334127209 */ /* 0x000fc40007800000 */
[----:B------:R-:W-:Y:S02]  /*8810*/  FMNMX R22, R54, R137, !PT ;  /* 0x0000008936167209 */ /* 0x000fe40007800000 */
[----:B------:R-:W-:Y:S02]  /*8820*/  ISETP.GE.AND P2, PT, R26, UR15, PT ;  /* 0x0000000f1a007c0c */ /* 0x000fe4000bf46270 */
[----:B------:R-:W-:Y:S02]  /*8830*/  IADD3 R26, R10, 0x51, RZ ;  /* 0x000000510a1a7810 */ /* 0x000fe40007ffe0ff */
        /* <DEDUP_REMOVED lines=10> */
[----:B------:R-:W-:Y:S01]  /*88e0*/  ISETP.GE.AND P3, PT, R26, UR15, PT ;  /* 0x0000000f1a007c0c */ /* 0x000fe2000bf66270 */
[----:B------:R-:W-:Y:S01]  /*88f0*/  VIADD R26, R10, 0x59 ;  /* 0x000000590a1a7836 */ /* 0x000fe20000000000 */
[----:B------:R-:W-:Y:S02]  /*8900*/  FSEL R60, R60, -INF , !P6 ;  /* 0xff8000003c3c7808 */ /* 0x000fe40007000000 */
[----:B------:R-:W-:Y:S02]  /*8910*/  FSEL R62, R62, -INF , !P6 ;  /* 0xff8000003e3e7808 */ /* 0x000fe40007000000 */
[----:B------:R-:W-:Y:S02]  /*8920*/  FMNMX R19, R57, R18, !PT ;  /* 0x0000001239137209 */ /* 0x000fe40007800000 */
[----:B------:R-:W-:-:S02]  /*8930*/  FMNMX R137, R59, R22, !PT ;  /* 0x000000163b897209 */ /* 0x000fc40007800000 */
[----:B------:R-:W-:Y:S02]  /*8940*/  FSEL R61, R61, -INF , !P5 ;  /* 0xff8000003d3d7808 */ /* 0x000fe40006800000 */
[----:B------:R-:W-:Y:S02]  /*8950*/  FSEL R63, R63, -INF , !P5 ;  /* 0xff8000003f3f7808 */ /* 0x000fe40006800000 */
[----:B------:R-:W-:Y:S02]  /*8960*/  FMNMX R18, R60, R19, !PT ;  /* 0x000000133c127209 */ /* 0x000fe40007800000 */
[----:B------:R-:W-:Y:S02]  /*8970*/  FMNMX R22, R62, R137, !PT ;  /* 0x000000893e167209 */ /* 0x000fe40007800000 */
[----:B------:R-:W-:Y:S02]  /*8980*/  ISETP.GE.AND P6, PT, R26, UR15, PT ;  /* 0x0000000f1a007c0c */ /* 0x000fe4000bfc6270 */
[----:B------:R-:W-:-:S02]  /*8990*/  IADD3 R26, R10, 0x60, RZ ;  /* 0x000000600a1a7810 */ /* 0x000fc40007ffe0ff */
        /* <DEDUP_REMOVED lines=10> */
[----:B------:R-:W-:Y:S01]  /*8a40*/  ISETP.GE.AND P2, PT, R26, UR15, PT ;  /* 0x0000000f1a007c0c */ /* 0x000fe2000bf46270 */
[----:B------:R-:W-:Y:S01]  /*8a50*/  VIADD R26, R10, 0x68 ;  /* 0x000000680a1a7836 */ /* 0x000fe20000000000 */
[----:B------:R-:W-:-:S02]  /*8a60*/  FSEL R68, R68, -INF , !P3 ;  /* 0xff80000044447808 */ /* 0x000fc40005800000 */
[----:B------:R-:W-:Y:S02]  /*8a70*/  FSEL R70, R70, -INF , !P3 ;  /* 0xff80000046467808 */ /* 0x000fe40005800000 */
        /* <DEDUP_REMOVED lines=25> */
[----:B------:R-:W-:Y:S02]  /*8c10*/  FMNMX R18, R76, R19, !PT ;  /* 0x000000134c127209 */ /* 0x000fe40007800000 */
[----:B------:R-:W-:Y:S02]  /*8c20*/  FSEL R79, R79, -INF , !P3 ;  /* 0xff8000004f4f7808 */ /* 0x000fe40005800000 */
[----:B------:R-:W-:Y:S02]  /*8c30*/  FMNMX R22, R78, R137, !PT ;  /* 0x000000894e167209 */ /* 0x000fe40007800000 */
[----:B------:R-:W-:Y:S02]  /*8c40*/  ISETP.GE.AND P5, PT, R26, UR15, PT ;  /* 0x0000000f1a007c0c */ /* 0x000fe4000bfa6270 */
[----:B------:R-:W-:-:S02]  /*8c50*/  IADD3 R26, R10, 0x78, RZ ;  /* 0x000000780a1a7810 */ /* 0x000fc40007ffe0ff */
        /* <DEDUP_REMOVED lines=11> */
[----:B------:R-:W-:-:S02]  /*8d10*/  FSEL R84, R84, -INF , !P2 ;  /* 0xff80000054547808 */ /* 0x000fc40005000000 */
[----:B------:R-:W-:Y:S02]  /*8d20*/  FMNMX R19, R81, R18, !PT ;  /* 0x0000001251137209 */ /* 0x000fe40007800000 */
[----:B------:R-:W-:Y:S02]  /*8d30*/  FSEL R86, R86, -INF , !P2 ;  /* 0xff80000056567808 */ /* 0x000fe40005000000 */
[----:B------:R-:W-:Y:S02]  /*8d40*/  FMNMX R137, R83, R22, !PT ;  /* 0x0000001653897209 */ /* 0x000fe40007800000 */
[----:B------:R-:W-:Y:S02]  /*8d50*/  FSEL R85, R85, -INF , !P4 ;  /* 0xff80000055557808 */ /* 0x000fe40006000000 */
[----:B------:R-:W-:Y:S02]  /*8d60*/  FMNMX R18, R84, R19, !PT ;  /* 0x0000001354127209 */ /* 0x000fe40007800000 */
[----:B------:R-:W-:-:S02]  /*8d70*/  FSEL R87, R87, -INF , !P4 ;  /* 0xff80000057577808 */ /* 0x000fc40006000000 */
[----:B------:R-:W-:Y:S02]  /*8d80*/  FMNMX R26, R86, R137, !PT ;  /* 0x00000089561a7209 */ /* 0x000fe40007800000 */
[----:B------:R-:W-:Y:S02]  /*8d90*/  FMNMX R22, R85, R18, !PT ;  /* 0x0000001255167209 */ /* 0x000fe40007800000 */
[----:B------:R-:W-:Y:S02]  /*8da0*/  FMNMX R26, R87, R26, !PT ;  /* 0x0000001a571a7209 */ /* 0x000fe40007800000 */
[----:B------:R-:W-:Y:S01]  /*8db0*/  LEA R142, R15, R2, 0x3 ;  /* 0x000000020f8e7211 */ /* 0x000fe200078e18ff */
[----:B------:R-:W1:Y:S01]  /*8dc0*/  SHFL.BFLY PT, R19, R22, 0x1, 0x1f ;  /* 0x0c201f0016137f89 */ /* 0x000e6200000e0000 */
[----:B------:R-:W-:-:S03]  /*8dd0*/  SHF.L.U32 R139, R3, 0x1f, RZ ;  /* 0x0000001f038b7819 */ /* 0x000fc600000006ff */
[----:B------:R-:W2:Y:S01]  /*8de0*/  SHFL.BFLY PT, R137, R26, 0x1, 0x1f ;  /* 0x0c201f001a897f89 */ /* 0x000ea200000e0000 */
[----:B-1----:R-:W-:Y:S01]  /*8df0*/  FMNMX R136, R22, R19, !PT ;  /* 0x0000001316887209 */ /* 0x002fe20007800000 */
[----:B------:R-:W-:Y:S01]  /*8e00*/  IMAD R22, R6, 0x8, R11 ;  /* 0x0000000806167824 */ /* 0x000fe200078e020b */
[----:B--2---:R-:W-:-:S03]  /*8e10*/  FMNMX R137, R26, R137, !PT ;  /* 0x000000891a897209 */ /* 0x004fc60007800000 */
[----:B------:R-:W1:Y:S01]  /*8e20*/  SHFL.BFLY PT, R19, R136, 0x2, 0x1f ;  /* 0x0c401f0088137f89 */ /* 0x000e6200000e0000 */
[----:B------:R-:W-:-:S03]  /*8e30*/  PRMT R22, RZ, 0x654, R22 ;  /* 0x00000654ff167816 */ /* 0x000fc60000000016 */
[----:B------:R-:W2:Y:S01]  /*8e40*/  SHFL.BFLY PT, R18, R137, 0x2, 0x1f ;  /* 0x0c401f0089127f89 */ /* 0x000ea200000e0000 */
[----:B------:R3:W-:Y:S01]  /*8e50*/  SYNCS.ARRIVE.TRANS64.RED.A1T0 RZ, [R22+URZ], RZ ;  /* 0x000000ff16ff79a7 */ /* 0x0007e2000810043f */
[----:B------:R-:W4:Y:S01]  /*8e60*/  SYNCS.PHASECHK.TRANS64.TRYWAIT P6, [R142+URZ+0x1b000], R139 ;  /* 0x01b0008b8e0075a7 */ /* 0x000f2200080c017f */
[----:B-1----:R-:W-:Y:S02]  /*8e70*/  FMNMX R19, R136, R19, !PT ;  /* 0x0000001388137209 */ /* 0x002fe40007800000 */
[----:B--2---:R-:W-:Y:S02]  /*8e80*/  FMNMX R18, R137, R18, !PT ;  /* 0x0000001289127209 */ /* 0x004fe40007800000 */
[C---:B------:R-:W-:Y:S02]  /*8e90*/  FSETP.NEU.AND P2, PT, R19.reuse, -INF , PT ;  /* 0xff8000001300780b */ /* 0x040fe40003f4d000 */
[----:B------:R-:W-:Y:S02]  /*8ea0*/  FSETP.NEU.AND P3, PT, R18, -INF , PT ;  /* 0xff8000001200780b */ /* 0x000fe40003f6d000 */
[----:B------:R-:W-:-:S02]  /*8eb0*/  FSEL R140, R19, RZ, P2 ;  /* 0x000000ff138c7208 */ /* 0x000fc40001000000 */
[----:B------:R-:W-:-:S03]  /*8ec0*/  FSEL R141, R18, RZ, P3 ;  /* 0x000000ff128d7208 */ /* 0x000fc60001800000 */
[----:B------:R-:W-:Y:S02]  /*8ed0*/  FADD R21, -R140, R21 ;  /* 0x000000158c157221 */ /* 0x000fe40000000100 */
[C---:B------:R-:W-:Y:S01]  /*8ee0*/  FADD R20, -R141.reuse, R20 ;  /* 0x000000148d147221 */ /* 0x040fe20000000100 */
[----:B---3--:R-:W-:Y:S01]  /*8ef0*/  FMUL R22, R141, UR14 ;  /* 0x0000000e8d167c20 */ /* 0x008fe20008400000 */
[----:B------:R-:W-:Y:S02]  /*8f00*/  FMUL R21, R21, UR14 ;  /* 0x0000000e15157c20 */ /* 0x000fe40008400000 */
[----:B------:R-:W-:Y:S01]  /*8f10*/  FMUL R20, R20, UR14 ;  /* 0x0000000e14147c20 */ /* 0x000fe20008400000 */
[--C-:B------:R-:W-:Y:S01]  /*8f20*/  FFMA R26, R23, UR14, -R22.reuse ;  /* 0x0000000e171a7c23 */ /* 0x100fe20008000816 */
[--C-:B------:R-:W-:Y:S01]  /*8f30*/  FFMA R27, R27, UR14, -R22.reuse ;  /* 0x0000000e1b1b7c23 */ /* 0x100fe20008000816 */
[----:B------:R-:W-:Y:S01]  /*8f40*/  FSETP.GEU.AND P4, PT, R21, -126, PT ;  /* 0xc2fc00001500780b */ /* 0x000fe20003f8e000 */
[----:B------:R-:W-:Y:S01]  /*8f50*/  FFMA R138, R30, UR14, -R22 ;  /* 0x0000000e1e8a7c23 */ /* 0x000fe20008000816 */
[----:B------:R-:W-:-:S02]  /*8f60*/  FSETP.GEU.AND P5, PT, R20, -126, PT ;  /* 0xc2fc00001400780b */ /* 0x000fc40003fae000 */
[----:B------:R-:W-:Y:S02]  /*8f70*/  FSETP.GEU.AND P2, PT, R26, -126, PT ;  /* 0xc2fc00001a00780b */ /* 0x000fe40003f4e000 */
[----:B------:R-:W-:-:S07]  /*8f80*/  FSETP.GEU.AND P3, PT, R27, -126, PT ;  /* 0xc2fc00001b00780b */ /* 0x000fce0003f6e000 */
[----:B------:R-:W-:Y:S02]  /*8f90*/  @!P4 FMUL R21, R21, 0.5 ;  /* 0x3f0000001515c820 */ /* 0x000fe40000400000 */
[----:B------:R-:W-:Y:S02]  /*8fa0*/  @!P5 FMUL R20, R20, 0.5 ;  /* 0x3f0000001414d820 */ /* 0x000fe40000400000 */
[----:B------:R1:W2:Y:S01]  /*8fb0*/  MUFU.EX2 R136, R21 ;  /* 0x0000001500887308 */ /* 0x0002a20000000800 */
[----:B------:R-:W-:-:S07]  /*8fc0*/  @!P2 FMUL R26, R26, 0.5 ;  /* 0x3f0000001a1aa820 */ /* 0x000fce0000400000 */
[----:B------:R1:W3:Y:S01]  /*8fd0*/  MUFU.EX2 R23, R20 ;  /* 0x0000001400177308 */ /* 0x0002e20000000800 */
[----:B----4-:R-:W-:Y:S05]  /*8fe0*/  @!P6 BRA `(.L_x_44) ;  /* 0x00000040001ce947 */ /* 0x010fea0003800000 */
.L_x_88:
[----:B------:R-:W-:Y:S05]  /*8ff0*/  BSYNC B0 ;  /* 0x0000000000007941 */ /* 0x000fea0003800000 */
.L_x_43:
[----:B------:R-:W-:Y:S01]  /*9000*/  FSETP.GEU.AND P6, PT, R138, -126, PT ;  /* 0xc2fc00008a00780b */ /* 0x000fe20003fce000 */
[----:B------:R-:W-:Y:S01]  /*9010*/  @!P3 FMUL R27, R27, 0.5 ;  /* 0x3f0000001b1bb820 */ /* 0x000fe20000400000 */
[----:B----4-:R-:W-:Y:S01]  /*9020*/  FFMA R139, R31, UR14, -R22 ;  /* 0x0000000e1f8b7c23 */ /* 0x010fe20008000816 */
[----:B------:R-:W4:Y:S01]  /*9030*/  MUFU.EX2 R30, R26 ;  /* 0x0000001a001e7308 */ /* 0x000f220000000800 */
[----:B------:R-:W-:Y:S01]  /*9040*/  FMUL R137, R140, UR14 ;  /* 0x0000000e8c897c20 */ /* 0x000fe20008400000 */
[----:B--2---:R-:W-:Y:S01]  /*9050*/  @!P4 FMUL R136, R136, R136 ;  /* 0x000000888888c220 */ /* 0x004fe20000400000 */
[----:B---3--:R-:W-:Y:S01]  /*9060*/  @!P5 FMUL R23, R23, R23 ;  /* 0x000000171717d220 */ /* 0x008fe20000400000 */
[----:B------:R-:W-:Y:S01]  /*9070*/  FSETP.GEU.AND P4, PT, R139, -126, PT ;  /* 0xc2fc00008b00780b */ /* 0x000fe20003f8e000 */
[--C-:B------:R-:W-:Y:S01]  /*9080*/  FFMA R140, R28, UR14, -R137.reuse ;  /* 0x0000000e1c8c7c23 */ /* 0x100fe20008000889 */
[--C-:B------:R-:W-:Y:S01]  /*9090*/  FFMA R29, R29, UR14, -R137.reuse ;  /* 0x0000000e1d1d7c23 */ /* 0x100fe20008000889 */
[--C-:B------:R-:W-:Y:S01]  /*90a0*/  FFMA R24, R24, UR14, -R137.reuse ;  /* 0x0000000e18187c23 */ /* 0x100fe20008000889 */
[----:B------:R-:W2:Y:S01]  /*90b0*/  MUFU.EX2 R31, R27 ;  /* 0x0000001b001f7308 */ /* 0x000ea20000000800 */
[--C-:B------:R-:W-:Y:S01]  /*90c0*/  FFMA R25, R25, UR14, -R137.reuse ;  /* 0x0000000e19197c23 */ /* 0x100fe20008000889 */
[----:B------:R-:W-:Y:S01]  /*90d0*/  @!P6 FMUL R138, R138, 0.5 ;  /* 0x3f0000008a8ae820 */ /* 0x000fe20000400000 */
[----:B-1----:R-:W-:Y:S01]  /*90e0*/  MOV R20, UR23 ;  /* 0x0000001700147c02 */ /* 0x002fe20008000f00 */
[----:B------:R-:W-:Y:S01]  /*90f0*/  IMAD.MOV.U32 R21, RZ, RZ, -0x7fffffe0 ;  /* 0x80000020ff157424 */ /* 0x000fe200078e00ff */
[----:B------:R-:W-:Y:S01]  /*9100*/  FSETP.GEU.AND P5, PT, R24, -126, PT ;  /* 0xc2fc00001800780b */ /* 0x000fe20003fae000 */
[----:B------:R-:W-:Y:S05]  /*9110*/  WARPSYNC.ALL ;  /* 0x0000000000007948 */ /* 0x000fea0003800000 */
[----:B------:R-:W1:Y:S01]  /*9120*/  MUFU.EX2 R138, R138 ;  /* 0x0000008a008a7308 */ /* 0x000e620000000800 */
[----:B----4-:R-:W-:Y:S01]  /*9130*/  @!P2 FMUL R30, R30, R30 ;  /* 0x0000001e1e1ea220 */ /* 0x010fe20000400000 */
[----:B------:R-:W-:Y:S01]  /*9140*/  FSETP.GEU.AND P2, PT, R25, -126, PT ;  /* 0xc2fc00001900780b */ /* 0x000fe20003f4e000 */
[----:B------:R-:W-:Y:S01]  /*9150*/  @!P4 FMUL R139, R139, 0.5 ;  /* 0x3f0000008b8bc820 */ /* 0x000fe20000400000 */
[----:B------:R-:W-:Y:S01]  /*9160*/  IMAD R20, R15, 0x600, R20 ;  /* 0x000006000f147824 */ /* 0x000fe200078e0214 */
[----:B------:R-:W-:Y:S01]  /*9170*/  R2UR UR7, R21 ;  /* 0x00000000150772ca */ /* 0x000fe200000e0000 */
[----:B--2---:R-:W-:Y:S01]  /*9180*/  @!P3 FMUL R31, R31, R31 ;  /* 0x0000001f1f1fb220 */ /* 0x004fe20000400000 */
[----:B------:R-:W-:Y:S01]  /*9190*/  FSETP.GEU.AND P3, PT, R140, -126, PT ;  /* 0xc2fc00008c00780b */ /* 0x000fe20003f6e000 */
[----:B------:R-:W-:Y:S01]  /*91a0*/  @!P5 FMUL R24, R24, 0.5 ;  /* 0x3f0000001818d820 */ /* 0x000fe20000400000 */
[----:B------:R-:W2:Y:S01]  /*91b0*/  MUFU.EX2 R139, R139 ;  /* 0x0000008b008b7308 */ /* 0x000ea20000000800 */
[----:B------:R-:W-:Y:S01]  /*91c0*/  R2UR UR6, R20 ;  /* 0x00000000140672ca */ /* 0x000fe200000e0000 */
[-C--:B------:R-:W-:Y:S01]  /*91d0*/  FMUL R88, R88, R136.reuse ;  /* 0x0000008858587220 */ /* 0x080fe20000400000 */
[-C--:B------:R-:W-:Y:S01]  /*91e0*/  FMUL R89, R89, R136.reuse ;  /* 0x0000008859597220 */ /* 0x080fe20000400000 */
[-C--:B------:R-:W-:Y:S01]  /*91f0*/  FMUL R92, R92, R136.reuse ;  /* 0x000000885c5c7220 */ /* 0x080fe20000400000 */
[-C--:B------:R-:W-:Y:S01]  /*9200*/  FMUL R93, R93, R136.reuse ;  /* 0x000000885d5d7220 */ /* 0x080fe20000400000 */
[----:B------:R-:W-:Y:S01]  /*9210*/  @!P2 FMUL R25, R25, 0.5 ;  /* 0x3f0000001919a820 */ /* 0x000fe20000400000 */
[----:B------:R-:W-:Y:S01]  /*9220*/  FMUL R96, R96, R136 ;  /* 0x0000008860607220 */ /* 0x000fe20000400000 */
[----:B-1----:R-:W-:Y:S01]  /*9230*/  @!P6 FMUL R138, R138, R138 ;  /* 0x0000008a8a8ae220 */ /* 0x002fe20000400000 */
[----:B------:R-:W-:Y:S01]  /*9240*/  FSETP.GEU.AND P6, PT, R29, -126, PT ;  /* 0xc2fc00001d00780b */ /* 0x000fe20003fce000 */
[----:B------:R-:W1:Y:S01]  /*9250*/  MUFU.EX2 R141, R24 ;  /* 0x00000018008d7308 */ /* 0x000e620000000800 */
[----:B------:R-:W-:Y:S01]  /*9260*/  @!P3 FMUL R140, R140, 0.5 ;  /* 0x3f0000008c8cb820 */ /* 0x000fe20000400000 */
[-C--:B------:R-:W-:Y:S01]  /*9270*/  FMUL R97, R97, R136.reuse ;  /* 0x0000008861617220 */ /* 0x080fe20000400000 */
[-C--:B------:R-:W-:Y:S01]  /*9280*/  FMUL R100, R100, R136.reuse ;  /* 0x0000008864647220 */ /* 0x080fe20000400000 */
[-C--:B------:R-:W-:Y:S01]  /*9290*/  FMUL R101, R101, R136.reuse ;  /* 0x0000008865657220 */ /* 0x080fe20000400000 */
[-C--:B------:R-:W-:Y:S01]  /*92a0*/  FMUL R104, R104, R136.reuse ;  /* 0x0000008868687220 */ /* 0x080fe20000400000 */
[-C--:B------:R-:W-:Y:S01]  /*92b0*/  FMUL R105, R105, R136.reuse ;  /* 0x0000008869697220 */ /* 0x080fe20000400000 */
[----:B--2---:R-:W-:Y:S01]  /*92c0*/  @!P4 FMUL R139, R139, R139 ;  /* 0x0000008b8b8bc220 */ /* 0x004fe20000400000 */
[----:B------:R-:W2:Y:S01]  /*92d0*/  MUFU.EX2 R28, R25 ;  /* 0x00000019001c7308 */ /* 0x000ea20000000800 */
[-C--:B------:R-:W-:Y:S01]  /*92e0*/  FMUL R108, R108, R136.reuse ;  /* 0x000000886c6c7220 */ /* 0x080fe20000400000 */
[-C--:B------:R-:W-:Y:S01]  /*92f0*/  FMUL R109, R109, R136.reuse ;  /* 0x000000886d6d7220 */ /* 0x080fe20000400000 */
[-C--:B------:R-:W-:Y:S01]  /*9300*/  FMUL R112, R112, R136.reuse ;  /* 0x0000008870707220 */ /* 0x080fe20000400000 */
[----:B------:R-:W-:Y:S01]  /*9310*/  @!P6 FMUL R29, R29, 0.5 ;  /* 0x3f0000001d1de820 */ /* 0x000fe20000400000 */
[-C--:B------:R-:W-:Y:S01]  /*9320*/  FMUL R113, R113, R136.reuse ;  /* 0x0000008871717220 */ /* 0x080fe20000400000 */
[-C--:B------:R-:W-:Y:S01]  /*9330*/  FMUL R116, R116, R136.reuse ;  /* 0x0000008874747220 */ /* 0x080fe20000400000 */
[-C--:B------:R-:W-:Y:S01]  /*9340*/  FMUL R117, R117, R136.reuse ;  /* 0x0000008875757220 */ /* 0x080fe20000400000 */
[----:B------:R-:W3:Y:S01]  /*9350*/  MUFU.EX2 R140, R140 ;  /* 0x0000008c008c7308 */ /* 0x000ee20000000800 */
[----:B-1----:R-:W-:Y:S01]  /*9360*/  @!P5 FMUL R141, R141, R141 ;  /* 0x0000008d8d8dd220 */ /* 0x002fe20000400000 */
[-C--:B------:R-:W-:Y:S01]  /*9370*/  FMUL R120, R120, R136.reuse ;  /* 0x0000008878787220 */ /* 0x080fe20000400000 */
[-C--:B------:R-:W-:Y:S01]  /*9380*/  FMUL R121, R121, R136.reuse ;  /* 0x0000008879797220 */ /* 0x080fe20000400000 */
[-C--:B------:R-:W-:Y:S01]  /*9390*/  FMUL R124, R124, R136.reuse ;  /* 0x000000887c7c7220 */ /* 0x080fe20000400000 */
[-C--:B------:R-:W-:Y:S01]  /*93a0*/  FMUL R125, R125, R136.reuse ;  /* 0x000000887d7d7220 */ /* 0x080fe20000400000 */
[-C--:B------:R-:W-:Y:S01]  /*93b0*/  FMUL R128, R128, R136.reuse ;  /* 0x0000008880807220 */ /* 0x080fe20000400000 */
[----:B------:R-:W-:Y:S01]  /*93c0*/  FMUL R129, R129, R136 ;  /* 0x0000008881817220 */ /* 0x000fe20000400000 */
[----:B------:R-:W1:Y:S01]  /*93d0*/  MUFU.EX2 R29, R29 ;  /* 0x0000001d001d7308 */ /* 0x000e620000000800 */
[----:B--2---:R-:W-:Y:S01]  /*93e0*/  @!P2 FMUL R28, R28, R28 ;  /* 0x0000001c1c1ca220 */ /* 0x004fe20000400000 */
[-C--:B------:R-:W-:Y:S01]  /*93f0*/  FMUL R132, R132, R136.reuse ;  /* 0x0000008884847220 */ /* 0x080fe20000400000 */
[----:B------:R-:W-:Y:S01]  /*9400*/  FMUL R133, R133, R136 ;  /* 0x0000008885857220 */ /* 0x000fe20000400000 */
[-C--:B------:R-:W-:Y:S01]  /*9410*/  FMUL R90, R90, R23.reuse ;  /* 0x000000175a5a7220 */ /* 0x080fe20000400000 */
[-C--:B------:R-:W-:Y:S01]  /*9420*/  FMUL R91, R91, R23.reuse ;  /* 0x000000175b5b7220 */ /* 0x080fe20000400000 */
[-C--:B------:R-:W-:Y:S01]  /*9430*/  FMUL R94, R94, R23.reuse ;  /* 0x000000175e5e7220 */ /* 0x080fe20000400000 */
[-C--:B------:R-:W-:Y:S01]  /*9440*/  FMUL R95, R95, R23.reuse ;  /* 0x000000175f5f7220 */ /* 0x080fe20000400000 */
[-C--:B------:R-:W-:Y:S01]  /*9450*/  FMUL R98, R98, R23.reuse ;  /* 0x0000001762627220 */ /* 0x080fe20000400000 */
[----:B---3--:R-:W-:Y:S01]  /*9460*/  @!P3 FMUL R140, R140, R140 ;  /* 0x0000008c8c8cb220 */ /* 0x008fe20000400000 */
[-C--:B------:R-:W-:Y:S01]  /*9470*/  FMUL R99, R99, R23.reuse ;  /* 0x0000001763637220 */ /* 0x080fe20000400000 */
[-C--:B------:R-:W-:Y:S01]  /*9480*/  FMUL R102, R102, R23.reuse ;  /* 0x0000001766667220 */ /* 0x080fe20000400000 */
[-C--:B------:R-:W-:Y:S01]  /*9490*/  FMUL R103, R103, R23.reuse ;  /* 0x0000001767677220 */ /* 0x080fe20000400000 */
[-C--:B------:R-:W-:Y:S01]  /*94a0*/  FMUL R106, R106, R23.reuse ;  /* 0x000000176a6a7220 */ /* 0x080fe20000400000 */
[-C--:B------:R-:W-:Y:S01]  /*94b0*/  FMUL R107, R107, R23.reuse ;  /* 0x000000176b6b7220 */ /* 0x080fe20000400000 */
[-C--:B------:R-:W-:Y:S01]  /*94c0*/  FMUL R110, R110, R23.reuse ;  /* 0x000000176e6e7220 */ /* 0x080fe20000400000 */
[----:B------:R-:W-:Y:S01]  /*94d0*/  FMUL R111, R111, R23 ;  /* 0x000000176f6f7220 */ /* 0x000fe20000400000 */
[----:B-1----:R-:W-:Y:S01]  /*94e0*/  @!P6 FMUL R29, R29, R29 ;  /* 0x0000001d1d1de220 */ /* 0x002fe20000400000 */
[-C--:B------:R-:W-:Y:S01]  /*94f0*/  FMUL R114, R114, R23.reuse ;  /* 0x0000001772727220 */ /* 0x080fe20000400000 */
        /* <DEDUP_REMOVED lines=10> */
[----:B------:R-:W-:Y:S01]  /*95a0*/  FMUL R135, R135, R23 ;  /* 0x0000001787877220 */ /* 0x000fe20000400000 */
[----:B------:R-:W-:Y:S01]  /*95b0*/  F2FP.F16.F32.PACK_AB R25, R31, R30 ;  /* 0x0000001e1f19723e */ /* 0x000fe200000000ff */
[--C-:B------:R-:W-:Y:S01]  /*95c0*/  FFMA R142, R32, UR14, -R137.reuse ;  /* 0x0000000e208e7c23 */ /* 0x100fe20008000889 */
[----:B------:R-:W-:Y:S01]  /*95d0*/  F2FP.F16.F32.PACK_AB R27, R139, R138 ;  /* 0x0000008a8b1b723e */ /* 0x000fe200000000ff */
[--C-:B------:R-:W-:Y:S01]  /*95e0*/  FFMA R32, R33, UR14, -R137.reuse ;  /* 0x0000000e21207c23 */ /* 0x100fe20008000889 */
[----:B------:R-:W-:Y:S01]  /*95f0*/  F2FP.F16.F32.PACK_AB R24, R28, R141 ;  /* 0x0000008d1c18723e */ /* 0x000fe200000000ff */
[--C-:B------:R-:W-:Y:S01]  /*9600*/  FFMA R33, R34, UR14, -R22.reuse ;  /* 0x0000000e22217c23 */ /* 0x100fe20008000816 */
[----:B------:R-:W-:Y:S01]  /*9610*/  F2FP.F16.F32.PACK_AB R26, R29, R140 ;  /* 0x0000008c1d1a723e */ /* 0x000fe200000000ff */
[--C-:B------:R-:W-:Y:S01]  /*9620*/  FFMA R34, R35, UR14, -R22.reuse ;  /* 0x0000000e23227c23 */ /* 0x100fe20008000816 */
[----:B------:R-:W-:Y:S01]  /*9630*/  FSETP.GEU.AND P5, PT, R32, -126, PT ;  /* 0xc2fc00002000780b */ /* 0x000fe20003fae000 */
[--C-:B------:R-:W-:Y:S01]  /*9640*/  FFMA R36, R36, UR14, -R137.reuse ;  /* 0x0000000e24247c23 */ /* 0x100fe20008000889 */
[----:B------:R-:W-:Y:S01]  /*9650*/  WARPGROUP.ARRIVE ;  /* 0x00000000000079c5 */ /* 0x000fe20000000000 */
[----:B------:R-:W-:Y:S01]  /*9660*/  FSETP.GEU.AND P6, PT, R33, -126, PT ;  /* 0xc2fc00002100780b */ /* 0x000fe20003fce000 */
[--C-:B------:R-:W-:Y:S01]  /*9670*/  FFMA R37, R37, UR14, -R137.reuse ;  /* 0x0000000e25257c23 */ /* 0x100fe20008000889 */
[----:B------:R-:W-:Y:S01]  /*9680*/  FSETP.GEU.AND P4, PT, R142, -126, PT ;  /* 0xc2fc00008e00780b */ /* 0x000fe20003f8e000 */
[--C-:B------:R-:W-:Y:S01]  /*9690*/  FFMA R38, R38, UR14, -R22.reuse ;  /* 0x0000000e26267c23 */ /* 0x100fe20008000816 */
[--C-:B------:R-:W-:Y:S01]  /*96a0*/  FFMA R35, R39, UR14, -R22.reuse ;  /* 0x0000000e27237c23 */ /* 0x100fe20008000816 */
[----:B------:R-:W-:Y:S01]  /*96b0*/  HGMMA.64x96x16.F32 R88, R24, gdesc[UR4].tnspB, R88, gsb0 ;  /* 0x4160000418587df0 */ /* 0x000fe20008000858 */
[----:B------:R-:W-:Y:S01]  /*96c0*/  FSETP.GEU.AND P3, PT, R34, -126, PT ;  /* 0xc2fc00002200780b */ /* 0x000fe20003f6e000 */
[--C-:B------:R-:W-:Y:S01]  /*96d0*/  FFMA R39, R40, UR14, -R137.reuse ;  /* 0x0000000e28277c23 */ /* 0x100fe20008000889 */
[----:B------:R-:W-:Y:S01]  /*96e0*/  FSETP.GEU.AND P2, PT, R36, -126, PT ;  /* 0xc2fc00002400780b */ /* 0x000fe20003f4e000 */
[--C-:B------:R-:W-:Y:S01]  /*96f0*/  FFMA R40, R41, UR14, -R137.reuse ;  /* 0x0000000e29287c23 */ /* 0x100fe20008000889 */
[----:B------:R-:W-:Y:S01]  /*9700*/  @!P5 FMUL R32, R32, 0.5 ;  /* 0x3f0000002020d820 */ /* 0x000fe20000400000 */
[--C-:B------:R-:W-:Y:S01]  /*9710*/  FFMA R41, R42, UR14, -R22.reuse ;  /* 0x0000000e2a297c23 */ /* 0x100fe20008000816 */
[--C-:B------:R-:W-:Y:S01]  /*9720*/  FFMA R42, R43, UR14, -R22.reuse ;  /* 0x0000000e2b2a7c23 */ /* 0x100fe20008000816 */
[----:B------:R-:W-:Y:S01]  /*9730*/  @!P6 FMUL R33, R33, 0.5 ;  /* 0x3f0000002121e820 */ /* 0x000fe20000400000 */
[--C-:B------:R-:W-:Y:S01]  /*9740*/  FFMA R43, R46, UR14, -R22.reuse ;  /* 0x0000000e2e2b7c23 */ /* 0x100fe20008000816 */
[----:B------:R-:W-:Y:S01]  /*9750*/  @!P4 FMUL R142, R142, 0.5 ;  /* 0x3f0000008e8ec820 */ /* 0x000fe20000400000 */
[----:B------:R-:W1:Y:S01]  /*9760*/  MUFU.EX2 R32, R32 ;  /* 0x0000002000207308 */ /* 0x000e620000000800 */
[--C-:B------:R-:W-:Y:S01]  /*9770*/  FFMA R46, R47, UR14, -R22.reuse ;  /* 0x0000000e2f2e7c23 */ /* 0x100fe20008000816 */
[--C-:B------:R-:W-:Y:S01]  /*9780*/  FFMA R48, R48, UR14, -R137.reuse ;  /* 0x0000000e30307c23 */ /* 0x100fe20008000889 */
[----:B------:R-:W-:Y:S01]  /*9790*/  @!P3 FMUL R34, R34, 0.5 ;  /* 0x3f0000002222b820 */ /* 0x000fe20000400000 */
[--C-:B------:R-:W-:Y:S01]  /*97a0*/  FFMA R47, R49, UR14, -R137.reuse ;  /* 0x0000000e312f7c23 */ /* 0x100fe20008000889 */
[----:B------:R-:W-:Y:S01]  /*97b0*/  @!P2 FMUL R36, R36, 0.5 ;  /* 0x3f0000002424a820 */ /* 0x000fe20000400000 */
[--C-:B------:R-:W-:Y:S01]  /*97c0*/  FFMA R49, R51, UR14, -R22.reuse ;  /* 0x0000000e33317c23 */ /* 0x100fe20008000816 */
[--C-:B------:R-:W-:Y:S01]  /*97d0*/  FFMA R53, R53, UR14, -R137.reuse ;  /* 0x0000000e35357c23 */ /* 0x100fe20008000889 */
[----:B------:R2:W3:Y:S01]  /*97e0*/  MUFU.EX2 R21, R142 ;  /* 0x0000008e00157308 */ /* 0x0004e20000000800 */
[--C-:B------:R-:W-:Y:S01]  /*97f0*/  FFMA R51, R54, UR14, -R22.reuse ;  /* 0x0000000e36337c23 */ /* 0x100fe20008000816 */
[--C-:B------:R-:W-:Y:S01]  /*9800*/  FFMA R54, R56, UR14, -R137.reuse ;  /* 0x0000000e38367c23 */ /* 0x100fe20008000889 */
[--C-:B------:R-:W-:Y:S01]  /*9810*/  FFMA R56, R58, UR14, -R22.reuse ;  /* 0x0000000e3a387c23 */ /* 0x100fe20008000816 */
[--C-:B------:R-:W-:Y:S01]  /*9820*/  FFMA R58, R60, UR14, -R137.reuse ;  /* 0x0000000e3c3a7c23 */ /* 0x100fe20008000889 */
[--C-:B------:R-:W-:Y:S01]  /*9830*/  FFMA R61, R61, UR14, -R137.reuse ;  /* 0x0000000e3d3d7c23 */ /* 0x100fe20008000889 */
[--C-:B------:R-:W-:Y:S01]  /*9840*/  FFMA R60, R63, UR14, -R22.reuse ;  /* 0x0000000e3f3c7c23 */ /* 0x100fe20008000816 */
[--C-:B------:R-:W-:Y:S01]  /*9850*/  FFMA R63, R65, UR14, -R137.reuse ;  /* 0x0000000e413f7c23 */ /* 0x100fe20008000889 */
[----:B------:R-:W4:Y:S01]  /*9860*/  MUFU.EX2 R33, R33 ;  /* 0x0000002100217308 */ /* 0x000f220000000800 */
[----:B-1----:R-:W-:Y:S01]  /*9870*/  @!P5 FMUL R32, R32, R32 ;  /* 0x000000202020d220 */ /* 0x002fe20000400000 */
[----:B------:R-:W-:Y:S01]  /*9880*/  FSETP.GEU.AND P5, PT, R38, -126, PT ;  /* 0xc2fc00002600780b */ /* 0x000fe20003fae000 */
[--C-:B--2---:R-:W-:Y:S01]  /*9890*/  FFMA R142, R50, UR14, -R22.reuse ;  /* 0x0000000e328e7c23 */ /* 0x104fe20008000816 */
[--C-:B------:R-:W-:Y:S01]  /*98a0*/  FFMA R50, R52, UR14, -R137.reuse ;  /* 0x0000000e34327c23 */ /* 0x100fe20008000889 */
[--C-:B------:R-:W-:Y:S01]  /*98b0*/  FFMA R52, R55, UR14, -R22.reuse ;  /* 0x0000000e37347c23 */ /* 0x100fe20008000816 */
[--C-:B------:R-:W-:Y:S01]  /*98c0*/  FFMA R55, R57, UR14, -R137.reuse ;  /* 0x0000000e39377c23 */ /* 0x100fe20008000889 */
[--C-:B------:R-:W-:Y:S01]  /*98d0*/  FFMA R57, R59, UR14, -R22.reuse ;  /* 0x0000000e3b397c23 */ /* 0x100fe20008000816 */
[----:B------:R-:W1:Y:S01]  /*98e0*/  MUFU.EX2 R34, R34 ;  /* 0x0000002200227308 */ /* 0x000e620000000800 */
[----:B---3--:R-:W-:Y:S01]  /*98f0*/  @!P4 FMUL R21, R21, R21 ;  /* 0x000000151515c220 */ /* 0x008fe20000400000 */
[----:B------:R-:W-:Y:S01]  /*9900*/  FSETP.GEU.AND P4, PT, R37, -126, PT ;  /* 0xc2fc00002500780b */ /* 0x000fe20003f8e000 */
[--C-:B------:R-:W-:Y:S01]  /*9910*/  FFMA R59, R62, UR14, -R22.reuse ;  /* 0x0000000e3e3b7c23 */ /* 0x100fe20008000816 */
[--C-:B------:R-:W-:Y:S01]  /*9920*/  FFMA R62, R64, UR14, -R137.reuse ;  /* 0x0000000e403e7c23 */ /* 0x100fe20008000889 */
[--C-:B------:R-:W-:Y:S01]  /*9930*/  FFMA R64, R66, UR14, -R22.reuse ;  /* 0x0000000e42407c23 */ /* 0x100fe20008000816 */
[--C-:B------:R-:W-:Y:S01]  /*9940*/  FFMA R65, R67, UR14, -R22.reuse ;  /* 0x0000000e43417c23 */ /* 0x100fe20008000816 */
[----:B------:R-:W-:Y:S01]  /*9950*/  @!P5 FMUL R38, R38, 0.5 ;  /* 0x3f0000002626d820 */ /* 0x000fe20000400000 */
[----:B------:R-:W2:Y:S01]  /*9960*/  MUFU.EX2 R36, R36 ;  /* 0x0000002400247308 */ /* 0x000ea20000000800 */
[----:B----4-:R-:W-:Y:S01]  /*9970*/  @!P6 FMUL R33, R33, R33 ;  /* 0x000000212121e220 */ /* 0x010fe20000400000 */
[----:B------:R-:W-:Y:S01]  /*9980*/  FSETP.GEU.AND P6, PT, R35, -126, PT ;  /* 0xc2fc00002300780b */ /* 0x000fe20003fce000 */
[--C-:B------:R-:W-:Y:S01]  /*9990*/  FFMA R67, R69, UR14, -R137.reuse ;  /* 0x0000000e45437c23 */ /* 0x100fe20008000889 */
[--C-:B------:R-:W-:Y:S01]  /*99a0*/  FFMA R68, R68, UR14, -R137.reuse ;  /* 0x0000000e44447c23 */ /* 0x100fe20008000889 */
[--C-:B------:R-:W-:Y:S01]  /*99b0*/  FFMA R66, R70, UR14, -R22.reuse ;  /* 0x0000000e46427c23 */ /* 0x100fe20008000816 */
[--C-:B------:R-:W-:Y:S01]  /*99c0*/  FFMA R69, R71, UR14, -R22.reuse ;  /* 0x0000000e47457c23 */ /* 0x100fe20008000816 */
[----:B------:R-:W-:Y:S01]  /*99d0*/  @!P4 FMUL R37, R37, 0.5 ;  /* 0x3f0000002525c820 */ /* 0x000fe20000400000 */
[----:B------:R-:W3:Y:S01]  /*99e0*/  MUFU.EX2 R38, R38 ;  /* 0x0000002600267308 */ /* 0x000ee20000000800 */
[----:B-1----:R-:W-:Y:S01]  /*99f0*/  @!P3 FMUL R34, R34, R34 ;  /* 0x000000222222b220 */ /* 0x002fe20000400000 */
[----:B------:R-:W-:Y:S01]  /*9a00*/  FSETP.GEU.AND P3, PT, R39, -126, PT ;  /* 0xc2fc00002700780b */ /* 0x000fe20003f6e000 */
[--C-:B------:R-:W-:Y:S01]  /*9a10*/  FFMA R70, R72, UR14, -R137.reuse ;  /* 0x0000000e48467c23 */ /* 0x100fe20008000889 */
[--C-:B------:R-:W-:Y:S01]  /*9a20*/  FFMA R71, R73, UR14, -R137.reuse ;  /* 0x0000000e49477c23 */ /* 0x100fe20008000889 */
[--C-:B------:R-:W-:Y:S01]  /*9a30*/  FFMA R72, R74, UR14, -R22.reuse ;  /* 0x0000000e4a487c23 */ /* 0x100fe20008000816 */
[--C-:B------:R-:W-:Y:S01]  /*9a40*/  FFMA R73, R75, UR14, -R22.reuse ;  /* 0x0000000e4b497c23 */ /* 0x100fe20008000816 */
[----:B------:R-:W-:Y:S01]  /*9a50*/  @!P6 FMUL R35, R35, 0.5 ;  /* 0x3f0000002323e820 */ /* 0x000fe20000400000 */
[----:B------:R-:W1:Y:S01]  /*9a60*/  MUFU.EX2 R37, R37 ;  /* 0x0000002500257308 */ /* 0x000e620000000800 */
[----:B--2---:R-:W-:Y:S01]  /*9a70*/  @!P2 FMUL R36, R36, R36 ;  /* 0x000000242424a220 */ /* 0x004fe20000400000 */
[--C-:B------:R-:W-:Y:S01]  /*9a80*/  FFMA R74, R77, UR14, -R137.reuse ;  /* 0x0000000e4d4a7c23 */ /* 0x100fe20008000889 */
[--C-:B------:R-:W-:Y:S01]  /*9a90*/  FFMA R75, R78, UR14, -R22.reuse ;  /* 0x0000000e4e4b7c23 */ /* 0x100fe20008000816 */
[----:B------:R-:W-:Y:S01]  /*9aa0*/  FFMA R78, R80, UR14, -R137 ;  /* 0x0000000e504e7c23 */ /* 0x000fe20008000889 */
[----:B------:R-:W-:Y:S01]  /*9ab0*/  FFMA R82, R82, UR14, -R22 ;  /* 0x0000000e52527c23 */ /* 0x000fe20008000816 */
[----:B------:R-:W-:Y:S01]  /*9ac0*/  FFMA R12, R23, R12, R30 ;  /* 0x0000000c170c7223 */ /* 0x000fe2000000001e */
[----:B------:R-:W-:Y:S01]  /*9ad0*/  @!P3 FMUL R39, R39, 0.5 ;  /* 0x3f0000002727b820 */ /* 0x000fe20000400000 */
[----:B------:R-:W2:Y:S01]  /*9ae0*/  MUFU.EX2 R35, R35 ;  /* 0x0000002300237308 */ /* 0x000ea20000000800 */
[----:B---3--:R-:W-:Y:S01]  /*9af0*/  @!P5 FMUL R38, R38, R38 ;  /* 0x000000262626d220 */ /* 0x008fe20000400000 */
[----:B------:R-:W-:Y:S01]  /*9b00*/  FSETP.GEU.AND P5, PT, R42, -126, PT ;  /* 0xc2fc00002a00780b */ /* 0x000fe20003fae000 */
[----:B------:R-:W-:Y:S01]  /*9b10*/  FADD R31, R12, R31 ;  /* 0x0000001f0c1f7221 */ /* 0x000fe20000000000 */
[----:B------:R-:W-:Y:S01]  /*9b20*/  FFMA R13, R136, R13, R141 ;  /* 0x0000000d880d7223 */ /* 0x000fe2000000008d */
[--C-:B------:R-:W-:Y:S01]  /*9b30*/  FFMA R23, R84, UR14, -R137.reuse ;  /* 0x0000000e54177c23 */ /* 0x100fe20008000889 */
[----:B------:R-:W-:Y:S01]  /*9b40*/  FFMA R83, R83, UR14, -R22 ;  /* 0x0000000e53537c23 */ /* 0x000fe20008000816 */
[----:B------:R-:W-:Y:S01]  /*9b50*/  FFMA R85, R85, UR14, -R137 ;  /* 0x0000000e55557c23 */ /* 0x000fe20008000889 */
[----:B------:R-:W3:Y:S01]  /*9b60*/  MUFU.EX2 R39, R39 ;  /* 0x0000002700277308 */ /* 0x000ee20000000800 */
[----:B-1----:R-:W-:Y:S01]  /*9b70*/  @!P4 FMUL R37, R37, R37 ;  /* 0x000000252525c220 */ /* 0x002fe20000400000 */
[----:B------:R-:W-:Y:S01]  /*9b80*/  FSETP.GEU.AND P4, PT, R40, -126, PT ;  /* 0xc2fc00002800780b */ /* 0x000fe20003f8e000 */
[----:B------:R-:W-:Y:S01]  /*9b90*/  FADD R13, R13, R28 ;  /* 0x0000001c0d0d7221 */ /* 0x000fe20000000000 */
[----:B------:R-:W-:Y:S01]  /*9ba0*/  FFMA R28, R86, UR14, -R22 ;  /* 0x0000000e561c7c23 */ /* 0x000fe20008000816 */
[----:B------:R-:W-:Y:S01]  /*9bb0*/  FADD R138, R31, R138 ;  /* 0x0000008a1f8a7221 */ /* 0x000fe20000000000 */
[----:B------:R-:W-:-:S02]  /*9bc0*/  VIADD R6, R6, 0x1 ;  /* 0x0000000106067836 */ /* 0x000fc40000000000 */
[----:B------:R-:W-:Y:S01]  /*9bd0*/  @!P5 FMUL R42, R42, 0.5 ;  /* 0x3f0000002a2ad820 */ /* 0x000fe20000400000 */
[----:B------:R-:W-:Y:S01]  /*9be0*/  FADD R140, R13, R140 ;  /* 0x0000008c0d8c7221 */ /* 0x000fe20000000000 */
[----:B--2---:R-:W-:Y:S01]  /*9bf0*/  @!P6 FMUL R35, R35, R35 ;  /* 0x000000232323e220 */ /* 0x004fe20000400000 */
[----:B------:R-:W-:Y:S01]  /*9c00*/  FSETP.GEU.AND P6, PT, R41, -126, PT ;  /* 0xc2fc00002900780b */ /* 0x000fe20003fce000 */
[----:B------:R-:W-:Y:S01]  /*9c10*/  FADD R138, R138, R139 ;  /* 0x0000008b8a8a7221 */ /* 0x000fe20000000000 */
[----:B------:R-:W-:Y:S01]  /*9c20*/  FADD R140, R140, R29 ;  /* 0x0000001d8c8c7221 */ /* 0x000fe20000000000 */
[----:B------:R-:W1:Y:S01]  /*9c30*/  MUFU.EX2 R42, R42 ;  /* 0x0000002a002a7308 */ /* 0x000e620000000800 */
[----:B------:R-:W-:Y:S01]  /*9c40*/  FFMA R29, R87, UR14, -R22 ;  /* 0x0000000e571d7c23 */ /* 0x000fe20008000816 */
[----:B------:R-:W-:Y:S01]  /*9c50*/  @!P4 FMUL R40, R40, 0.5 ;  /* 0x3f0000002828c820 */ /* 0x000fe20000400000 */
[----:B---3--:R-:W-:-:S05]  /*9c60*/  @!P3 FMUL R39, R39, R39 ;  /* 0x000000272727b220 */ /* 0x008fca0000400000 */
[----:B------:R-:W2:Y:S02]  /*9c70*/  MUFU.EX2 R40, R40 ;  /* 0x0000002800287308 */ /* 0x000ea40000000800 */
[----:B------:R-:W-:-:S06]  /*9c80*/  @!P6 FMUL R41, R41, 0.5 ;  /* 0x3f0000002929e820 */ /* 0x000fcc0000400000 */
[----:B------:R-:W3:Y:S01]  /*9c90*/  MUFU.EX2 R41, R41 ;  /* 0x0000002900297308 */ /* 0x000ee20000000800 */
[----:B-1----:R-:W-:Y:S01]  /*9ca0*/  @!P5 FMUL R42, R42, R42 ;  /* 0x0000002a2a2ad220 */ /* 0x002fe20000400000 */
[----:B------:R-:W-:Y:S01]  /*9cb0*/  FSETP.GEU.AND P5, PT, R48, -126, PT ;  /* 0xc2fc00003000780b */ /* 0x000fe20003fae000 */
[----:B------:R-:W-:Y:S02]  /*9cc0*/  WARPGROUP.DEPBAR.LE gsb0, 0x0 ;  /* 0x00008000000079c5 */ /* 0x000fe40000010000 */
[----:B------:R-:W-:Y:S01]  /*9cd0*/  IADD3 R24, R20, 0x40, RZ ;  /* 0x0000004014187810 */ /* 0x000fe20007ffe0ff */
[----:B--2---:R-:W-:Y:S01]  /*9ce0*/  @!P4 FMUL R40, R40, R40 ;  /* 0x000000282828c220 */ /* 0x004fe20000400000 */
[----:B------:R-:W-:Y:S02]  /*9cf0*/  MOV R25, 0x80000020 ;  /* 0x8000002000197802 */ /* 0x000fe40000000f00 */
[----:B------:R-:W-:Y:S02]  /*9d00*/  R2UR UR6, R24 ;  /* 0x00000000180672ca */ /* 0x000fe400000e0000 */
[----:B------:R-:W-:-:S04]  /*9d10*/  R2UR UR7, R25 ;  /* 0x00000000190772ca */ /* 0x000fc800000e0000 */
[----:B------:R-:W-:Y:S01]  /*9d20*/  @!P5 FMUL R48, R48, 0.5 ;  /* 0x3f0000003030d820 */ /* 0x000fe20000400000 */
[----:B------:R-:W-:Y:S01]  /*9d30*/  F2FP.F16.F32.PACK_AB R24, R32, R21 ;  /* 0x000000152018723e */ /* 0x000fe200000000ff */
[----:B---3--:R-:W-:Y:S01]  /*9d40*/  @!P6 FMUL R41, R41, R41 ;  /* 0x000000292929e220 */ /* 0x008fe20000400000 */
[----:B------:R-:W-:Y:S01]  /*9d50*/  F2FP.F16.F32.PACK_AB R25, R34, R33 ;  /* 0x000000212219723e */ /* 0x000fe200000000ff */
[----:B------:R-:W-:Y:S01]  /*9d60*/  FADD R21, R140, R21 ;  /* 0x000000158c157221 */ /* 0x000fe20000000000 */
[----:B------:R-:W-:Y:S01]  /*9d70*/  F2FP.F16.F32.PACK_AB R26, R37, R36 ;  /* 0x00000024251a723e */ /* 0x000fe200000000ff */
[----:B------:R-:W1:Y:S01]  /*9d80*/  MUFU.EX2 R48, R48 ;  /* 0x0000003000307308 */ /* 0x000e620000000800 */
[----:B------:R-:W-:Y:S01]  /*9d90*/  F2FP.F16.F32.PACK_AB R27, R35, R38 ;  /* 0x00000026231b723e */ /* 0x000fe200000000ff */
[----:B------:R-:W-:Y:S01]  /*9da0*/  FADD R21, R21, R32 ;  /* 0x0000002015157221 */ /* 0x000fe20000000000 */
[----:B------:R-:W-:Y:S01]  /*9db0*/  FSETP.GEU.AND P4, PT, R43, -126, PT ;  /* 0xc2fc00002b00780b */ /* 0x000fe20003f8e000 */
[----:B------:R-:W-:Y:S01]  /*9dc0*/  FADD R33, R138, R33 ;  /* 0x000000218a217221 */ /* 0x000fe20000000000 */
[----:B------:R-:W-:Y:S01]  /*9dd0*/  WARPGROUP.ARRIVE ;  /* 0x00000000000079c5 */ /* 0x000fe20000000000 */
[----:B------:R-:W-:Y:S01]  /*9de0*/  FSETP.GEU.AND P6, PT, R46, -126, PT ;  /* 0xc2fc00002e00780b */ /* 0x000fe20003fce000 */
[----:B------:R-:W-:Y:S01]  /*9df0*/  FADD R36, R21, R36 ;  /* 0x0000002415247221 */ /* 0x000fe20000000000 */
[----:B------:R-:W-:Y:S01]  /*9e00*/  MOV R21, 0x80000020 ;  /* 0x8000002000157802 */ /* 0x000fe20000000f00 */
[----:B------:R-:W-:-:S02]  /*9e10*/  FADD R33, R33, R34 ;  /* 0x0000002221217221 */ /* 0x000fc40000000000 */
[----:B------:R-:W-:Y:S01]  /*9e20*/  HGMMA.64x96x16.F32 R88, R24, gdesc[UR4].tnspB, R88, gsb0 ;  /* 0x4160000418587df0 */ /* 0x000fe20008000858 */
[----:B------:R-:W-:Y:S01]  /*9e30*/  FADD R36, R36, R37 ;  /* 0x0000002524247221 */ /* 0x000fe20000000000 */
[----:B------:R-:W-:-:S03]  /*9e40*/  FADD R38, R33, R38 ;  /* 0x0000002621267221 */ /* 0x000fc60000000000 */
[----:B------:R-:W-:Y:S01]  /*9e50*/  @!P4 FMUL R43, R43, 0.5 ;  /* 0x3f0000002b2bc820 */ /* 0x000fe20000400000 */
[----:B-1----:R-:W-:Y:S01]  /*9e60*/  @!P5 FMUL R48, R48, R48 ;  /* 0x000000303030d220 */ /* 0x002fe20000400000 */
[C---:B------:R-:W-:Y:S01]  /*9e70*/  FSETP.GEU.AND P5, PT, R53.reuse, -126, PT ;  /* 0xc2fc00003500780b */ /* 0x040fe20003fae000 */
[----:B------:R-:W-:Y:S01]  /*9e80*/  @!P6 FMUL R46, R46, 0.5 ;  /* 0x3f0000002e2ee820 */ /* 0x000fe20000400000 */
[----:B------:R-:W-:Y:S02]  /*9e90*/  FADD R38, R38, R35 ;  /* 0x0000002326267221 */ /* 0x000fe40000000000 */
[----:B------:R-:W1:Y:S08]  /*9ea0*/  MUFU.EX2 R43, R43 ;  /* 0x0000002b002b7308 */ /* 0x000e700000000800 */
[----:B------:R-:W2:Y:S01]  /*9eb0*/  MUFU.EX2 R46, R46 ;  /* 0x0000002e002e7308 */ /* 0x000ea20000000800 */
[----:B------:R-:W-:-:S07]  /*9ec0*/  @!P5 FMUL R53, R53, 0.5 ;  /* 0x3f0000003535d820 */ /* 0x000fce0000400000 */
[----:B------:R-:W3:Y:S01]  /*9ed0*/  MUFU.EX2 R53, R53 ;  /* 0x0000003500357308 */ /* 0x000ee20000000800 */
[----:B-1----:R-:W-:Y:S01]  /*9ee0*/  @!P4 FMUL R43, R43, R43 ;  /* 0x0000002b2b2bc220 */ /* 0x002fe20000400000 */
[----:B------:R-:W-:Y:S01]  /*9ef0*/  FSETP.GEU.AND P4, PT, R50, -126, PT ;  /* 0xc2fc00003200780b */ /* 0x000fe20003f8e000 */
[----:B--2---:R-:W-:Y:S01]  /*9f00*/  @!P6 FMUL R46, R46, R46 ;  /* 0x0000002e2e2ee220 */ /* 0x004fe20000400000 */
[----:B------:R-:W-:-:S11]  /*9f10*/  FSETP.GEU.AND P6, PT, R47, -126, PT ;  /* 0xc2fc00002f00780b */ /* 0x000fd60003fce000 */
[----:B------:R-:W-:Y:S01]  /*9f20*/  @!P4 FMUL R50, R50, 0.5 ;  /* 0x3f0000003232c820 */ /* 0x000fe20000400000 */
[----:B---3--:R-:W-:Y:S01]  /*9f30*/  @!P5 FMUL R53, R53, R53 ;  /* 0x000000353535d220 */ /* 0x008fe20000400000 */
[----:B------:R-:W-:-:S04]  /*9f40*/  FSETP.GEU.AND P5, PT, R56, -126, PT ;  /* 0xc2fc00003800780b */ /* 0x000fc80003fae000 */
[----:B------:R-:W1:Y:S01]  /*9f50*/  MUFU.EX2 R50, R50 ;  /* 0x0000003200327308 */ /* 0x000e620000000800 */
[----:B------:R-:W-:-:S07]  /*9f60*/  @!P6 FMUL R47, R47, 0.5 ;  /* 0x3f0000002f2fe820 */ /* 0x000fce0000400000 */
        /* <DEDUP_REMOVED lines=17> */
[----:B------:R-:W-:Y:S02]  /*a080*/  WARPGROUP.DEPBAR.LE gsb0, 0x0 ;  /* 0x00008000000079c5 */ /* 0x000fe40000010000 */
[--C-:B------:R-:W-:Y:S01]  /*a090*/  FFMA R26, R44, UR14, -R137.reuse ;  /* 0x0000000e2c1a7c23 */ /* 0x100fe20008000889 */
[----:B------:R-:W-:Y:S01]  /*a0a0*/  FFMA R44, R45, UR14, -R137 ;  /* 0x0000000e2d2c7c23 */ /* 0x000fe20008000889 */
[----:B------:R-:W-:Y:S01]  /*a0b0*/  VIADD R24, R20, 0x80 ;  /* 0x0000008014187836 */ /* 0x000fe20000000000 */
[----:B------:R-:W-:Y:S01]  /*a0c0*/  MOV R25, 0x80000020 ;  /* 0x8000002000197802 */ /* 0x000fe20000000f00 */
[----:B--2---:R-:W-:Y:S01]  /*a0d0*/  @!P6 FMUL R51, R51, R51 ;  /* 0x000000333333e220 */ /* 0x004fe20000400000 */
[----:B------:R-:W-:Y:S01]  /*a0e0*/  FSETP.GEU.AND P2, PT, R26, -126, PT ;  /* 0xc2fc00001a00780b */ /* 0x000fe20003f4e000 */
[----:B---3--:R-:W-:Y:S01]  /*a0f0*/  @!P5 FMUL R60, R60, R60 ;  /* 0x0000003c3c3cd220 */ /* 0x008fe20000400000 */
[----:B------:R-:W-:-:S03]  /*a100*/  FSETP.GEU.AND P3, PT, R44, -126, PT ;  /* 0xc2fc00002c00780b */ /* 0x000fc60003f6e000 */
[----:B------:R-:W-:Y:S01]  /*a110*/  @!P4 FMUL R62, R62, 0.5 ;  /* 0x3f0000003e3ec820 */ /* 0x000fe20000400000 */
[----:B------:R-:W-:Y:S02]  /*a120*/  R2UR UR6, R24 ;  /* 0x00000000180672ca */ /* 0x000fe400000e0000 */
[----:B------:R-:W-:Y:S02]  /*a130*/  R2UR UR7, R25 ;  /* 0x00000000190772ca */ /* 0x000fe400000e0000 */
[----:B------:R-:W-:Y:S01]  /*a140*/  F2FP.F16.F32.PACK_AB R24, R40, R39 ;  /* 0x000000272818723e */ /* 0x000fe200000000ff */
[----:B------:R-:W1:Y:S01]  /*a150*/  MUFU.EX2 R62, R62 ;  /* 0x0000003e003e7308 */ /* 0x000e620000000800 */
[----:B------:R-:W-:Y:S01]  /*a160*/  F2FP.F16.F32.PACK_AB R25, R42, R41 ;  /* 0x000000292a19723e */ /* 0x000fe200000000ff */
[----:B------:R-:W-:Y:S01]  /*a170*/  FADD R39, R36, R39 ;  /* 0x0000002724277221 */ /* 0x000fe20000000000 */
[----:B------:R-:W-:Y:S01]  /*a180*/  F2FP.F16.F32.PACK_AB R27, R46, R43 ;  /* 0x0000002b2e1b723e */ /* 0x000fe200000000ff */
[----:B------:R-:W-:Y:S01]  /*a190*/  @!P2 FMUL R26, R26, 0.5 ;  /* 0x3f0000001a1aa820 */ /* 0x000fe20000400000 */
[----:B------:R-:W-:Y:S01]  /*a1a0*/  FSETP.GEU.AND P6, PT, R55, -126, PT ;  /* 0xc2fc00003700780b */ /* 0x000fe20003fce000 */
[----:B------:R-:W-:Y:S01]  /*a1b0*/  @!P3 FMUL R44, R44, 0.5 ;  /* 0x3f0000002c2cb820 */ /* 0x000fe20000400000 */
[----:B------:R-:W-:Y:S01]  /*a1c0*/  FSETP.GEU.AND P5, PT, R64, -126, PT ;  /* 0xc2fc00004000780b */ /* 0x000fe20003fae000 */
[----:B------:R-:W2:Y:S01]  /*a1d0*/  MUFU.EX2 R45, R26 ;  /* 0x0000001a002d7308 */ /* 0x000ea20000000800 */
[----:B------:R-:W-:Y:S01]  /*a1e0*/  FADD R41, R38, R41 ;  /* 0x0000002926297221 */ /* 0x000fe20000000000 */
[----:B------:R-:W-:-:S03]  /*a1f0*/  FADD R40, R39, R40 ;  /* 0x0000002827287221 */ /* 0x000fc60000000000 */
[----:B------:R-:W-:-:S03]  /*a200*/  FADD R42, R41, R42 ;  /* 0x0000002a292a7221 */ /* 0x000fc60000000000 */
[----:B------:R-:W3:Y:S01]  /*a210*/  MUFU.EX2 R44, R44 ;  /* 0x0000002c002c7308 */ /* 0x000ee20000000800 */
[----:B-1----:R-:W-:Y:S01]  /*a220*/  @!P4 FMUL R62, R62, R62 ;  /* 0x0000003e3e3ec220 */ /* 0x002fe20000400000 */
[----:B------:R-:W-:Y:S01]  /*a230*/  @!P6 FMUL R55, R55, 0.5 ;  /* 0x3f0000003737e820 */ /* 0x000fe20000400000 */
[----:B------:R-:W-:Y:S01]  /*a240*/  FSETP.GEU.AND P4, PT, R67, -126, PT ;  /* 0xc2fc00004300780b */ /* 0x000fe20003f8e000 */
[----:B------:R-:W-:Y:S01]  /*a250*/  @!P5 FMUL R64, R64, 0.5 ;  /* 0x3f0000004040d820 */ /* 0x000fe20000400000 */
[----:B------:R-:W-:-:S03]  /*a260*/  FADD R43, R42, R43 ;  /* 0x0000002b2a2b7221 */ /* 0x000fc60000000000 */
[----:B------:R-:W1:Y:S01]  /*a270*/  MUFU.EX2 R55, R55 ;  /* 0x0000003700377308 */ /* 0x000e620000000800 */
[----:B--2---:R-:W-:Y:S01]  /*a280*/  @!P2 FMUL R45, R45, R45 ;  /* 0x0000002d2d2da220 */ /* 0x004fe20000400000 */
[----:B------:R-:W-:Y:S01]  /*a290*/  FSETP.GEU.AND P2, PT, R142, -126, PT ;  /* 0xc2fc00008e00780b */ /* 0x000fe20003f4e000 */
[----:B------:R-:W-:-:S05]  /*a2a0*/  FADD R43, R43, R46 ;  /* 0x0000002e2b2b7221 */ /* 0x000fca0000000000 */
[----:B------:R-:W2:Y:S01]  /*a2b0*/  MUFU.EX2 R64, R64 ;  /* 0x0000004000407308 */ /* 0x000ea20000000800 */
[----:B---3--:R-:W-:Y:S01]  /*a2c0*/  @!P3 FMUL R44, R44, R44 ;  /* 0x0000002c2c2cb220 */ /* 0x008fe20000400000 */
[----:B------:R-:W-:Y:S01]  /*a2d0*/  FSETP.GEU.AND P3, PT, R49, -126, PT ;  /* 0xc2fc00003100780b */ /* 0x000fe20003f6e000 */
[----:B------:R-:W-:-:S03]  /*a2e0*/  @!P4 FMUL R67, R67, 0.5 ;  /* 0x3f0000004343c820 */ /* 0x000fc60000400000 */
[----:B------:R-:W-:Y:S01]  /*a2f0*/  F2FP.F16.F32.PACK_AB R26, R44, R45 ;  /* 0x0000002d2c1a723e */ /* 0x000fe200000000ff */
[----:B------:R-:W-:Y:S01]  /*a300*/  @!P2 FMUL R142, R142, 0.5 ;  /* 0x3f0000008e8ea820 */ /* 0x000fe20000400000 */
[----:B------:R-:W-:Y:S01]  /*a310*/  FADD R45, R40, R45 ;  /* 0x0000002d282d7221 */ /* 0x000fe20000000000 */
[----:B-1----:R-:W-:Y:S01]  /*a320*/  @!P6 FMUL R55, R55, R55 ;  /* 0x000000373737e220 */ /* 0x002fe20000400000 */
[----:B------:R-:W-:Y:S01]  /*a330*/  WARPGROUP.ARRIVE ;  /* 0x00000000000079c5 */ /* 0x000fe20000000000 */
[----:B------:R-:W-:Y:S01]  /*a340*/  FSETP.GEU.AND P6, PT, R59, -126, PT ;  /* 0xc2fc00003b00780b */ /* 0x000fe20003fce000 */
[----:B------:R-:W1:Y:S01]  /*a350*/  MUFU.EX2 R67, R67 ;  /* 0x0000004300437308 */ /* 0x000e620000000800 */
[----:B------:R-:W-:Y:S02]  /*a360*/  FADD R45, R45, R44 ;  /* 0x0000002c2d2d7221 */ /* 0x000fe40000000000 */
[----:B------:R-:W-:Y:S01]  /*a370*/  @!P3 FMUL R49, R49, 0.5 ;  /* 0x3f0000003131b820 */ /* 0x000fe20000400000 */
[----:B------:R-:W-:Y:S01]  /*a380*/  HGMMA.64x96x16.F32 R88, R24, gdesc[UR4].tnspB, R88, gsb0 ;  /* 0x4160000418587df0 */ /* 0x000fe20008000858 */
[----:B--2---:R-:W-:Y:S01]  /*a390*/  @!P5 FMUL R64, R64, R64 ;  /* 0x000000404040d220 */ /* 0x004fe20000400000 */
[----:B------:R-:W-:-:S02]  /*a3a0*/  FSETP.GEU.AND P5, PT, R69, -126, PT ;  /* 0xc2fc00004500780b */ /* 0x000fc40003fae000 */
[----:B------:R-:W2:Y:S04]  /*a3b0*/  MUFU.EX2 R142, R142 ;  /* 0x0000008e008e7308 */ /* 0x000ea80000000800 */
[----:B------:R-:W-:-:S04]  /*a3c0*/  @!P6 FMUL R59, R59, 0.5 ;  /* 0x3f0000003b3be820 */ /* 0x000fc80000400000 */
[----:B------:R-:W3:Y:S01]  /*a3d0*/  MUFU.EX2 R49, R49 ;  /* 0x0000003100317308 */ /* 0x000ee20000000800 */
[----:B-1----:R-:W-:Y:S01]  /*a3e0*/  @!P4 FMUL R67, R67, R67 ;  /* 0x000000434343c220 */ /* 0x002fe20000400000 */
[----:B------:R-:W-:Y:S01]  /*a3f0*/  FSETP.GEU.AND P4, PT, R73, -126, PT ;  /* 0xc2fc00004900780b */ /* 0x000fe20003f8e000 */
[----:B------:R-:W-:-:S05]  /*a400*/  @!P5 FMUL R69, R69, 0.5 ;  /* 0x3f0000004545d820 */ /* 0x000fca0000400000 */
        /* <DEDUP_REMOVED lines=33> */
[----:B-1----:R-:W-:-:S06]  /*a620*/  @!P5 FMUL R72, R72, R72 ;  /* 0x000000484848d220 */ /* 0x002fcc0000400000 */
[----:B------:R-:W-:Y:S01]  /*a630*/  @!P6 FMUL R66, R66, 0.5 ;  /* 0x3f0000004242e820 */ /* 0x000fe20000400000 */
        /* <DEDUP_REMOVED lines=8> */
[----:B------:R-:W-:Y:S02]  /*a6c0*/  WARPGROUP.DEPBAR.LE gsb0, 0x0 ;  /* 0x00008000000079c5 */ /* 0x000fe40000010000 */
[----:B------:R-:W-:Y:S01]  /*a6d0*/  IMAD.MOV.U32 R25, RZ, RZ, -0x7fffffe0 ;  /* 0x80000020ff197424 */ /* 0x000fe200078e00ff */
[----:B------:R-:W-:Y:S02]  /*a6e0*/  IADD3 R24, R20, 0xc0, RZ ;  /* 0x000000c014187810 */ /* 0x000fe40007ffe0ff */
[----:B------:R-:W-:Y:S01]  /*a6f0*/  F2FP.F16.F32.PACK_AB R26, R53, R50 ;  /* 0x00000032351a723e */ /* 0x000fe200000000ff */
[----:B------:R-:W-:Y:S01]  /*a700*/  @!P2 FMUL R68, R68, 0.5 ;  /* 0x3f0000004444a820 */ /* 0x000fe20000400000 */
[----:B------:R-:W-:Y:S01]  /*a710*/  R2UR UR6, R24 ;  /* 0x00000000180672ca */ /* 0x000fe200000e0000 */
[----:B--2---:R-:W-:Y:S01]  /*a720*/  @!P6 FMUL R66, R66, R66 ;  /* 0x000000424242e220 */ /* 0x004fe20000400000 */
[----:B------:R-:W-:-:S02]  /*a730*/  R2UR UR7, R25 ;  /* 0x00000000190772ca */ /* 0x000fc400000e0000 */
[----:B------:R-:W-:Y:S01]  /*a740*/  F2FP.F16.F32.PACK_AB R24, R47, R48 ;  /* 0x000000302f18723e */ /* 0x000fe200000000ff */
[----:B------:R-:W1:Y:S01]  /*a750*/  MUFU.EX2 R68, R68 ;  /* 0x0000004400447308 */ /* 0x000e620000000800 */
[----:B------:R-:W-:Y:S01]  /*a760*/  F2FP.F16.F32.PACK_AB R25, R49, R142 ;  /* 0x0000008e3119723e */ /* 0x000fe200000000ff */
[----:B------:R-:W-:Y:S01]  /*a770*/  FADD R48, R45, R48 ;  /* 0x000000302d307221 */ /* 0x000fe20000000000 */
[----:B------:R-:W-:Y:S01]  /*a780*/  F2FP.F16.F32.PACK_AB R27, R52, R51 ;  /* 0x00000033341b723e */ /* 0x000fe200000000ff */
[----:B------:R-:W-:Y:S01]  /*a790*/  FADD R142, R43, R142 ;  /* 0x0000008e2b8e7221 */ /* 0x000fe20000000000 */
[----:B------:R-:W-:Y:S01]  /*a7a0*/  FSETP.GEU.AND P3, PT, R65, -126, PT ;  /* 0xc2fc00004100780b */ /* 0x000fe20003f6e000 */
[----:B------:R-:W-:Y:S01]  /*a7b0*/  FADD R47, R48, R47 ;  /* 0x0000002f302f7221 */ /* 0x000fe20000000000 */
[----:B------:R-:W-:Y:S01]  /*a7c0*/  WARPGROUP.ARRIVE ;  /* 0x00000000000079c5 */ /* 0x000fe20000000000 */
[----:B------:R-:W-:Y:S01]  /*a7d0*/  FSETP.GEU.AND P6, PT, R71, -126, PT ;  /* 0xc2fc00004700780b */ /* 0x000fe20003fce000 */
[----:B------:R-:W-:Y:S01]  /*a7e0*/  FADD R142, R142, R49 ;  /* 0x000000318e8e7221 */ /* 0x000fe20000000000 */
[----:B------:R-:W-:-:S03]  /*a7f0*/  FADD R50, R47, R50 ;  /* 0x000000322f327221 */ /* 0x000fc60000000000 */
[----:B------:R-:W-:Y:S01]  /*a800*/  HGMMA.64x96x16.F32 R88, R24, gdesc[UR4].tnspB, R88, gsb0 ;  /* 0x4160000418587df0 */ /* 0x000fe20008000858 */
[----:B------:R-:W-:Y:S01]  /*a810*/  FADD R51, R142, R51 ;  /* 0x000000338e337221 */ /* 0x000fe20000000000 */
[----:B------:R-:W-:Y:S01]  /*a820*/  FADD R53, R50, R53 ;  /* 0x0000003532357221 */ /* 0x000fe20000000000 */
[----:B-1----:R-:W-:Y:S02]  /*a830*/  @!P2 FMUL R68, R68, R68 ;  /* 0x000000444444a220 */ /* 0x002fe40000400000 */
[----:B------:R-:W-:Y:S01]  /*a840*/  @!P3 FMUL R65, R65, 0.5 ;  /* 0x3f0000004141b820 */ /* 0x000fe20000400000 */
[----:B------:R-:W-:Y:S02]  /*a850*/  FADD R51, R51, R52 ;  /* 0x0000003433337221 */ /* 0x000fe40000000000 */
[----:B------:R-:W-:-:S03]  /*a860*/  @!P6 FMUL R71, R71, 0.5 ;  /* 0x3f0000004747e820 */ /* 0x000fc60000400000 */
[----:B------:R-:W1:Y:S08]  /*a870*/  MUFU.EX2 R65, R65 ;  /* 0x0000004100417308 */ /* 0x000e700000000800 */
[----:B------:R-:W2:Y:S01]  /*a880*/  MUFU.EX2 R71, R71 ;  /* 0x0000004700477308 */ /* 0x000ea20000000800 */
[----:B-1----:R-:W-:Y:S01]  /*a890*/  @!P3 FMUL R65, R65, R65 ;  /* 0x000000414141b220 */ /* 0x002fe20000400000 */
[----:B------:R-:W-:Y:S01]  /*a8a0*/  FSETP.GEU.AND P3, PT, R70, -126, PT ;  /* 0xc2fc00004600780b */ /* 0x000fe20003f6e000 */
[----:B--2---:R-:W-:Y:S01]  /*a8b0*/  @!P6 FMUL R71, R71, R71 ;  /* 0x000000474747e220 */ /* 0x004fe20000400000 */
[----:B------:R-:W-:-:S11]  /*a8c0*/  FSETP.GEU.AND P6, PT, R75, -126, PT ;  /* 0xc2fc00004b00780b */ /* 0x000fd60003fce000 */
[----:B------:R-:W-:-:S06]  /*a8d0*/  @!P3 FMUL R70, R70, 0.5 ;  /* 0x3f0000004646b820 */ /* 0x000fcc0000400000 */
[----:B------:R-:W1:Y:S01]  /*a8e0*/  MUFU.EX2 R70, R70 ;  /* 0x0000004600467308 */ /* 0x000e620000000800 */
[----:B------:R-:W-:-:S07]  /*a8f0*/  @!P6 FMUL R75, R75, 0.5 ;  /* 0x3f0000004b4be820 */ /* 0x000fce0000400000 */
[----:B------:R-:W2:Y:S01]  /*a900*/  MUFU.EX2 R75, R75 ;  /* 0x0000004b004b7308 */ /* 0x000ea20000000800 */
[----:B-1----:R-:W-:Y:S01]  /*a910*/  @!P3 FMUL R70, R70, R70 ;  /* 0x000000464646b220 */ /* 0x002fe20000400000 */
[----:B------:R-:W-:Y:S01]  /*a920*/  FSETP.GEU.AND P3, PT, R74, -126, PT ;  /* 0xc2fc00004a00780b */ /* 0x000fe20003f6e000 */
[----:B--2---:R-:W-:-:S12]  /*a930*/  @!P6 FMUL R75, R75, R75 ;  /* 0x0000004b4b4be220 */ /* 0x004fd80000400000 */
[----:B------:R-:W-:-:S06]  /*a940*/  @!P3 FMUL R74, R74, 0.5 ;  /* 0x3f0000004a4ab820 */ /* 0x000fcc0000400000 */
[----:B------:R-:W1:Y:S02]  /*a950*/  MUFU.EX2 R74, R74 ;  /* 0x0000004a004a7308 */ /* 0x000e640000000800 */
[----:B-1----:R-:W-:Y:S01]  /*a960*/  @!P3 FMUL R74, R74, R74 ;  /* 0x0000004a4a4ab220 */ /* 0x002fe20000400000 */
[----:B------:R-:W-:Y:S01]  /*a970*/  FSETP.GEU.AND P3, PT, R82, -126, PT ;  /* 0xc2fc00005200780b */ /* 0x000fe20003f6e000 */
[----:B------:R-:W-:Y:S02]  /*a980*/  WARPGROUP.DEPBAR.LE gsb0, 0x0 ;  /* 0x00008000000079c5 */ /* 0x000fe40000010000 */
[----:B------:R-:W-:Y:S02]  /*a990*/  IADD3 R24, R20, 0x100, RZ ;  /* 0x0000010014187810 */ /* 0x000fe40007ffe0ff */
[----:B------:R-:W-:Y:S02]  /*a9a0*/  MOV R25, 0x80000020 ;  /* 0x8000002000197802 */ /* 0x000fe40000000f00 */
[----:B------:R-:W-:-:S06]  /*a9b0*/  R2UR UR6, R24 ;  /* 0x00000000180672ca */ /* 0x000fcc00000e0000 */
[----:B------:R-:W-:Y:S01]  /*a9c0*/  @!P3 FMUL R82, R82, 0.5 ;  /* 0x3f0000005252b820 */ /* 0x000fe20000400000 */
[----:B------:R-:W-:Y:S02]  /*a9d0*/  R2UR UR7, R25 ;  /* 0x00000000190772ca */ /* 0x000fe400000e0000 */
[----:B------:R-:W-:Y:S01]  /*a9e0*/  F2FP.F16.F32.PACK_AB R24, R55, R54 ;  /* 0x000000363718723e */ /* 0x000fe200000000ff */
[----:B------:R-:W1:Y:S01]  /*a9f0*/  MUFU.EX2 R12, R82 ;  /* 0x00000052000c7308 */ /* 0x000e620000000800 */
[----:B------:R-:W-:Y:S01]  /*aa00*/  F2FP.F16.F32.PACK_AB R25, R57, R56 ;  /* 0x000000383919723e */ /* 0x000fe200000000ff */
[----:B------:R-:W-:Y:S01]  /*aa10*/  FADD R54, R53, R54 ;  /* 0x0000003635367221 */ /* 0x000fe20000000000 */
[----:B------:R-:W-:Y:S01]  /*aa20*/  F2FP.F16.F32.PACK_AB R26, R61, R58 ;  /* 0x0000003a3d1a723e */ /* 0x000fe200000000ff */
[----:B------:R-:W-:Y:S01]  /*aa30*/  FADD R56, R51, R56 ;  /* 0x0000003833387221 */ /* 0x000fe20000000000 */
[----:B------:R-:W-:Y:S01]  /*aa40*/  F2FP.F16.F32.PACK_AB R27, R60, R59 ;  /* 0x0000003b3c1b723e */ /* 0x000fe200000000ff */
[----:B------:R-:W-:-:S02]  /*aa50*/  FADD R55, R54, R55 ;  /* 0x0000003736377221 */ /* 0x000fc40000000000 */
[----:B------:R-:W-:Y:S01]  /*aa60*/  FADD R56, R56, R57 ;  /* 0x0000003938387221 */ /* 0x000fe20000000000 */
[----:B------:R-:W-:Y:S01]  /*aa70*/  WARPGROUP.ARRIVE ;  /* 0x00000000000079c5 */ /* 0x000fe20000000000 */
[----:B------:R-:W-:Y:S02]  /*aa80*/  FADD R58, R55, R58 ;  /* 0x0000003a373a7221 */ /* 0x000fe40000000000 */
[----:B------:R-:W-:Y:S02]  /*aa90*/  FADD R59, R56, R59 ;  /* 0x0000003b383b7221 */ /* 0x000fe40000000000 */
[----:B------:R-:W-:Y:S01]  /*aaa0*/  FADD R61, R58, R61 ;  /* 0x0000003d3a3d7221 */ /* 0x000fe20000000000 */
[----:B------:R-:W-:Y:S01]  /*aab0*/  HGMMA.64x96x16.F32 R88, R24, gdesc[UR4].tnspB, R88, gsb0 ;  /* 0x4160000418587df0 */ /* 0x000fe20008000858 */
[----:B------:R-:W-:Y:S01]  /*aac0*/  FADD R59, R59, R60 ;  /* 0x0000003c3b3b7221 */ /* 0x000fe20000000000 */
[----:B-1----:R-:W-:Y:S01]  /*aad0*/  @!P3 FMUL R12, R12, R12 ;  /* 0x0000000c0c0cb220 */ /* 0x002fe20000400000 */
[----:B------:R-:W-:-:S13]  /*aae0*/  FSETP.GEU.AND P3, PT, R29, -126, PT ;  /* 0xc2fc00001d00780b */ /* 0x000fda0003f6e000 */
[----:B------:R-:W-:-:S06]  /*aaf0*/  @!P3 FMUL R29, R29, 0.5 ;  /* 0x3f0000001d1db820 */ /* 0x000fcc0000400000 */
[----:B------:R-:W1:Y:S02]  /*ab00*/  MUFU.EX2 R29, R29 ;  /* 0x0000001d001d7308 */ /* 0x000e640000000800 */
[----:B-1----:R-:W-:Y:S01]  /*ab10*/  @!P3 FMUL R29, R29, R29 ;  /* 0x0000001d1d1db220 */ /* 0x002fe20000400000 */
[----:B------:R-:W-:Y:S02]  /*ab20*/  WARPGROUP.DEPBAR.LE gsb0, 0x0 ;  /* 0x00008000000079c5 */ /* 0x000fe40000010000 */
[----:B------:R-:W-:Y:S01]  /*ab30*/  VIADD R24, R20, 0x140 ;  /* 0x0000014014187836 */ /* 0x000fe20000000000 */
[----:B------:R-:W-:Y:S02]  /*ab40*/  MOV R25, 0x80000020 ;  /* 0x8000002000197802 */ /* 0x000fe40000000f00 */
[----:B------:R-:W-:Y:S02]  /*ab50*/  F2FP.F16.F32.PACK_AB R26, R67, R68 ;  /* 0x00000044431a723e */ /* 0x000fe400000000ff */
[----:B------:R-:W-:-:S02]  /*ab60*/  R2UR UR6, R24 ;  /* 0x00000000180672ca */ /* 0x000fc400000e0000 */
[----:B------:R-:W-:Y:S02]  /*ab70*/  R2UR UR7, R25 ;  /* 0x00000000190772ca */ /* 0x000fe400000e0000 */
[----:B------:R-:W-:Y:S01]  /*ab80*/  F2FP.F16.F32.PACK_AB R24, R63, R62 ;  /* 0x0000003e3f18723e */ /* 0x000fe200000000ff */
[----:B------:R-:W-:Y:S01]  /*ab90*/  FADD R62, R61, R62 ;  /* 0x0000003e3d3e7221 */ /* 0x000fe20000000000 */
[----:B------:R-:W-:Y:S01]  /*aba0*/  F2FP.F16.F32.PACK_AB R25, R65, R64 ;  /* 0x000000404119723e */ /* 0x000fe200000000ff */
[----:B------:R-:W-:Y:S01]  /*abb0*/  FADD R64, R59, R64 ;  /* 0x000000403b407221 */ /* 0x000fe20000000000 */
[----:B------:R-:W-:Y:S01]  /*abc0*/  F2FP.F16.F32.PACK_AB R27, R69, R66 ;  /* 0x00000042451b723e */ /* 0x000fe200000000ff */
[----:B------:R-:W-:Y:S02]  /*abd0*/  FADD R63, R62, R63 ;  /* 0x0000003f3e3f7221 */ /* 0x000fe40000000000 */
[----:B------:R-:W-:Y:S01]  /*abe0*/  FADD R65, R64, R65 ;  /* 0x0000004140417221 */ /* 0x000fe20000000000 */
[----:B------:R-:W-:Y:S01]  /*abf0*/  WARPGROUP.ARRIVE ;  /* 0x00000000000079c5 */ /* 0x000fe20000000000 */
[----:B------:R-:W-:-:S02]  /*ac00*/  FADD R68, R63, R68 ;  /* 0x000000443f447221 */ /* 0x000fc40000000000 */
[----:B------:R-:W-:Y:S02]  /*ac10*/  FADD R66, R65, R66 ;  /* 0x0000004241427221 */ /* 0x000fe40000000000 */
[----:B------:R-:W-:Y:S01]  /*ac20*/  FADD R67, R68, R67 ;  /* 0x0000004344437221 */ /* 0x000fe20000000000 */
[----:B------:R-:W-:Y:S01]  /*ac30*/  HGMMA.64x96x16.F32 R88, R24, gdesc[UR4].tnspB, R88, gsb0 ;  /* 0x4160000418587df0 */ /* 0x000fe20008000858 */
[----:B------:R-:W-:Y:S02]  /*ac40*/  FADD R69, R66, R69 ;  /* 0x0000004542457221 */ /* 0x000fe40000000000 */
[----:B------:R-:W-:Y:S02]  /*ac50*/  WARPGROUP.DEPBAR.LE gsb0, 0x0 ;  /* 0x00008000000079c5 */ /* 0x000fe40000010000 */
[--C-:B------:R-:W-:Y:S01]  /*ac60*/  FFMA R26, R76, UR14, -R137.reuse ;  /* 0x0000000e4c1a7c23 */ /* 0x100fe20008000889 */
[----:B------:R-:W-:Y:S01]  /*ac70*/  FFMA R76, R79, UR14, -R22 ;  /* 0x0000000e4f4c7c23 */ /* 0x000fe20008000816 */
[----:B------:R-:W-:Y:S01]  /*ac80*/  IMAD.MOV.U32 R25, RZ, RZ, -0x7fffffe0 ;  /* 0x80000020ff197424 */ /* 0x000fe200078e00ff */
[----:B------:R-:W-:Y:S01]  /*ac90*/  IADD3 R24, R20, 0x180, RZ ;  /* 0x0000018014187810 */ /* 0x000fe20007ffe0ff */
[----:B------:R-:W-:Y:S01]  /*aca0*/  FFMA R79, R81, UR14, -R137 ;  /* 0x0000000e514f7c23 */ /* 0x000fe20008000889 */
[----:B------:R-:W-:Y:S01]  /*acb0*/  FSETP.GEU.AND P2, PT, R26, -126, PT ;  /* 0xc2fc00001a00780b */ /* 0x000fe20003f4e000 */
[----:B------:R-:W1:Y:S01]  /*acc0*/  MUFU.EX2 R22, R85 ;  /* 0x0000005500167308 */ /* 0x000e620000000800 */
[----:B------:R-:W-:-:S02]  /*acd0*/  FSETP.GEU.AND P5, PT, R76, -126, PT ;  /* 0xc2fc00004c00780b */ /* 0x000fc40003fae000 */
[----:B------:R-:W-:Y:S02]  /*ace0*/  R2UR UR6, R24 ;  /* 0x00000000180672ca */ /* 0x000fe400000e0000 */
[----:B------:R-:W-:Y:S02]  /*acf0*/  R2UR UR7, R25 ;  /* 0x00000000190772ca */ /* 0x000fe400000e0000 */
[----:B------:R-:W-:Y:S01]  /*ad00*/  F2FP.F16.F32.PACK_AB R24, R71, R70 ;  /* 0x000000464718723e */ /* 0x000fe200000000ff */
[----:B------:R-:W-:Y:S01]  /*ad10*/  FADD R70, R67, R70 ;  /* 0x0000004643467221 */ /* 0x000fe20000000000 */
[----:B------:R-:W-:Y:S01]  /*ad20*/  F2FP.F16.F32.PACK_AB R25, R73, R72 ;  /* 0x000000484919723e */ /* 0x000fe200000000ff */
[----:B------:R-:W-:Y:S01]  /*ad30*/  FADD R72, R69, R72 ;  /* 0x0000004845487221 */ /* 0x000fe20000000000 */
[----:B------:R-:W-:Y:S01]  /*ad40*/  FSETP.GEU.AND P6, PT, R79, -126, PT ;  /* 0xc2fc00004f00780b */ /* 0x000fe20003fce000 */
[----:B------:R-:W-:Y:S01]  /*ad50*/  @!P2 FMUL R26, R26, 0.5 ;  /* 0x3f0000001a1aa820 */ /* 0x000fe20000400000 */
[----:B------:R-:W-:Y:S01]  /*ad60*/  IADD3 R20, R20, 0x1c0, RZ ;  /* 0x000001c014147810 */ /* 0x000fe20007ffe0ff */
[----:B------:R-:W-:Y:S01]  /*ad70*/  @!P5 FMUL R76, R76, 0.5 ;  /* 0x3f0000004c4cd820 */ /* 0x000fe20000400000 */
[----:B------:R-:W-:Y:S01]  /*ad80*/  FADD R70, R70, R71 ;  /* 0x0000004746467221 */ /* 0x000fe20000000000 */
[----:B------:R-:W2:Y:S01]  /*ad90*/  MUFU.EX2 R77, R26 ;  /* 0x0000001a004d7308 */ /* 0x000ea20000000800 */
[----:B-1----:R-:W-:Y:S01]  /*ada0*/  @!P4 FMUL R22, R22, R22 ;  /* 0x000000161616c220 */ /* 0x002fe20000400000 */
[----:B------:R-:W-:-:S06]  /*adb0*/  FADD R72, R72, R73 ;  /* 0x0000004948487221 */ /* 0x000fcc0000000000 */
[----:B------:R-:W1:Y:S01]  /*adc0*/  MUFU.EX2 R76, R76 ;  /* 0x0000004c004c7308 */ /* 0x000e620000000800 */
[----:B------:R-:W-:-:S07]  /*add0*/  @!P6 FMUL R79, R79, 0.5 ;  /* 0x3f0000004f4fe820 */ /* 0x000fce0000400000 */
[----:B------:R-:W3:Y:S01]  /*ade0*/  MUFU.EX2 R79, R79 ;  /* 0x0000004f004f7308 */ /* 0x000ee20000000800 */
[----:B--2---:R-:W-:Y:S01]  /*adf0*/  @!P2 FMUL R77, R77, R77 ;  /* 0x0000004d4d4da220 */ /* 0x004fe20000400000 */
[----:B------:R-:W-:-:S04]  /*ae00*/  FSETP.GEU.AND P2, PT, R83, -126, PT ;  /* 0xc2fc00005300780b */ /* 0x000fc80003f4e000 */
[----:B------:R-:W-:Y:S01]  /*ae10*/  F2FP.F16.F32.PACK_AB R26, R74, R77 ;  /* 0x0000004d4a1a723e */ /* 0x000fe200000000ff */
[----:B------:R-:W-:Y:S01]  /*ae20*/  FADD R77, R70, R77 ;  /* 0x0000004d464d7221 */ /* 0x000fe20000000000 */
[----:B-1----:R-:W-:Y:S01]  /*ae30*/  @!P5 FMUL R76, R76, R76 ;  /* 0x0000004c4c4cd220 */ /* 0x002fe20000400000 */
[----:B------:R-:W-:Y:S02]  /*ae40*/  FSETP.GEU.AND P5, PT, R23, -126, PT ;  /* 0xc2fc00001700780b */ /* 0x000fe40003fae000 */
[----:B------:R-:W-:Y:S02]  /*ae50*/  FADD R77, R77, R74 ;  /* 0x0000004a4d4d7221 */ /* 0x000fe40000000000 */
[----:B------:R-:W-:Y:S02]  /*ae60*/  F2FP.F16.F32.PACK_AB R27, R76, R75 ;  /* 0x0000004b4c1b723e */ /* 0x000fe400000000ff */
[----:B------:R-:W-:Y:S01]  /*ae70*/  @!P2 FMUL R83, R83, 0.5 ;  /* 0x3f0000005353a820 */ /* 0x000fe20000400000 */
[----:B------:R-:W-:Y:S01]  /*ae80*/  FADD R75, R72, R75 ;  /* 0x0000004b484b7221 */ /* 0x000fe20000000000 */
[----:B---3--:R-:W-:Y:S01]  /*ae90*/  @!P6 FMUL R79, R79, R79 ;  /* 0x0000004f4f4fe220 */ /* 0x008fe20000400000 */
[----:B------:R-:W-:Y:S01]  /*aea0*/  WARPGROUP.ARRIVE ;  /* 0x00000000000079c5 */ /* 0x000fe20000000000 */
[----:B------:R-:W-:Y:S01]  /*aeb0*/  FSETP.GEU.AND P6, PT, R28, -126, PT ;  /* 0xc2fc00001c00780b */ /* 0x000fe20003fce000 */
[----:B------:R-:W1:Y:S01]  /*aec0*/  MUFU.EX2 R13, R83 ;  /* 0x00000053000d7308 */ /* 0x000e620000000800 */
[----:B------:R-:W-:Y:S01]  /*aed0*/  FADD R75, R75, R76 ;  /* 0x0000004c4b4b7221 */ /* 0x000fe20000000000 */
[----:B------:R-:W-:-:S02]  /*aee0*/  @!P5 FMUL R23, R23, 0.5 ;  /* 0x3f0000001717d820 */ /* 0x000fc40000400000 */
[----:B------:R-:W-:Y:S01]  /*aef0*/  HGMMA.64x96x16.F32 R88, R24, gdesc[UR4].tnspB, R88, gsb0 ;  /* 0x4160000418587df0 */ /* 0x000fe20008000858 */
[----:B------:R-:W-:Y:S02]  /*af00*/  R2UR UR6, R20 ;  /* 0x00000000140672ca */ /* 0x000fe400000e0000 */
[----:B------:R-:W-:Y:S01]  /*af10*/  R2UR UR7, R21 ;  /* 0x00000000150772ca */ /* 0x000fe200000e0000 */
[----:B------:R-:W2:Y:S04]  /*af20*/  MUFU.EX2 R23, R23 ;  /* 0x0000001700177308 */ /* 0x000ea80000000800 */
[----:B------:R-:W-:Y:S01]  /*af30*/  @!P6 FMUL R28, R28, 0.5 ;  /* 0x3f0000001c1ce820 */ /* 0x000fe20000400000 */
[----:B-1----:R-:W-:-:S05]  /*af40*/  @!P2 FMUL R13, R13, R13 ;  /* 0x0000000d0d0da220 */ /* 0x002fca0000400000 */
[----:B------:R-:W1:Y:S01]  /*af50*/  MUFU.EX2 R28, R28 ;  /* 0x0000001c001c7308 */ /* 0x000e620000000800 */
[----:B------:R-:W-:Y:S01]  /*af60*/  ISETP.NE.AND P2, PT, R6, 0x4, PT ;  /* 0x000000040600780c */ /* 0x000fe20003f45270 */
[----:B--2---:R-:W-:Y:S01]  /*af70*/  @!P5 FMUL R23, R23, R23 ;  /* 0x000000171717d220 */ /* 0x004fe20000400000 */
[----:B-1----:R-:W-:Y:S01]  /*af80*/  @!P6 FMUL R28, R28, R28 ;  /* 0x0000001c1c1ce220 */ /* 0x002fe20000400000 */
        /* <DEDUP_REMOVED lines=14> */
[----:B------:R-:W-:Y:S03]  /*b070*/  HGMMA.64x96x16.F32 R88, R24, gdesc[UR4].tnspB, R88, gsb0 ;  /* 0x4160000418587df0 */ /* 0x000fe60008000858 */
[----:B------:R-:W-:-:S02]  /*b080*/  WARPGROUP.DEPBAR.LE gsb0, 0x0 ;  /* 0x00008000000079c5 */ /* 0x000fc40000010000 */
[----:B------:R-:W-:-:S04]  /*b090*/  SEL R24, R6, RZ, P2 ;  /* 0x000000ff06187207 */ /* 0x000fc80001000000 */
[----:B------:R-:W-:-:S04]  /*b0a0*/  LEA R6, R24, R11, 0x3 ;  /* 0x0000000b18067211 */ /* 0x000fc800078e18ff */
[----:B------:R-:W-:-:S04]  /*b0b0*/  PRMT R6, RZ, 0x654, R6 ;  /* 0x00000654ff067816 */ /* 0x000fc80000000006 */
[----:B------:R1:W-:Y:S01]  /*b0c0*/  SYNCS.ARRIVE.TRANS64.RED.A1T0 RZ, [R6+URZ], RZ ;  /* 0x000000ff06ff79a7 */ /* 0x0003e2000810043f */
[----:B------:R-:W-:Y:S05]  /*b0d0*/  @P1 BRA `(.L_x_45) ;  /* 0x0000000000d41947 */ /* 0x000fea0003800000 */
[----:B------:R-:W-:Y:S01]  /*b0e0*/  ISETP.LT.OR P1, PT, R7, 0x1, !P0 ;  /* 0x000000010700780c */ /* 0x000fe20004721670 */
[----:B------:R-:W-:-:S12]  /*b0f0*/  BSSY B0, `(.L_x_46) ;  /* 0x0000032000007945 */ /* 0x000fd80003800000 */
[----:B------:R-:W-:Y:S05]  /*b100*/  @P1 BRA `(.L_x_47) ;  /* 0x0000000000c01947 */ /* 0x000fea0003800000 */
[----:B-1----:R-:W-:Y:S02]  /*b110*/  LEA R6, R5, R2, 0x3 ;  /* 0x0000000205067211 */ /* 0x002fe400078e18ff */
[----:B------:R-:W-:Y:S02]  /*b120*/  SHF.L.U32 R21, R4, 0x1f, RZ ;  /* 0x0000001f04157819 */ /* 0x000fe400000006ff */
[----:B------:R-:W-:Y:S02]  /*b130*/  ISETP.NE.AND P2, PT, R0, RZ, PT ;  /* 0x000000ff0000720c */ /* 0x000fe40003f45270 */
[----:B------:R-:W1:Y:S02]  /*b140*/  SYNCS.PHASECHK.TRANS64.TRYWAIT P1, [R6+URZ+0x1b020], R21 ;  /* 0x01b02015060075a7 */ /* 0x000e64000802017f */
[----:B-1----:R-:W-:Y:S09]  /*b150*/  @!P1 BRA `(.L_x_48) ;  /* 0x0000001c00d49947 */ /* 0x002ff20003800000 */
.L_x_89:
[----:B------:R-:W-:Y:S05]  /*b160*/  @P2 BRA `(.L_x_49) ;  /* 0x0000000000142947 */ /* 0x000fea0003800000 */
[----:B------:R-:W-:Y:S01]  /*b170*/  ISETP.NE.AND P1, PT, R14, RZ, PT ;  /* 0x000000ff0e00720c */ /* 0x000fe20003f25270 */
[----:B-1----:R-:W-:-:S04]  /*b180*/  IMAD.MOV.U32 R21, RZ, RZ, 0x6000 ;  /* 0x00006000ff157424 */ /* 0x002fc800078e00ff */
[----:B------:R2:W-:Y:S08]  /*b190*/  SYNCS.ARRIVE.TRANS64 RZ, [R6+URZ+0x1b000], R21 ;  /* 0x01b0001506ff79a7 */ /* 0x0005f0000800003f */
[----:B------:R-:W-:Y:S05]  /*b1a0*/  @!P1 BRA `(.L_x_49) ;  /* 0x0000000000049947 */ /* 0x000fea0003800000 */
[----:B------:R-:W-:Y:S01]  /*b1b0*/  BPT.TRAP 0x1 ;  /* 0x000000040000795c */ /* 0x000fe20000300000 */
.L_x_49:
[C---:B------:R-:W-:Y:S01]  /*b1c0*/  IMAD R20, R5.reuse, 0x6000, R2 ;  /* 0x0000600005147824 */ /* 0x040fe200078e0202 */
        /* <DEDUP_REMOVED lines=16> */
[----:B------:R-:W-:Y:S01]  /*b2d0*/  IADD3 R8, R8, 0x1, RZ ;  /* 0x0000000108087810 */ /* 0x000fe20007ffe0ff */
        /* <DEDUP_REMOVED lines=18> */
[----:B--2---:R-:W-:Y:S01]  /*b400*/  NOP ;  /* 0x0000000000007918 */ /* 0x004fe20000000000 */
.L_x_47:
[----:B------:R-:W-:Y:S05]  /*b410*/  BSYNC B0 ;  /* 0x0000000000007941 */ /* 0x000fea0003800000 */
.L_x_46:
[----:B------:R-:W-:-:S07]  /*b420*/  VIADD R7, R7, 0xffffffff ;  /* 0xffffffff07077836 */ /* 0x000fce0000000000 */
.L_x_45:
[C---:B------:R-:W-:Y:S01]  /*b430*/  ISETP.GT.AND P3, PT, R17.reuse, 0x1, PT ;  /* 0x000000011100780c */ /* 0x040fe20003f64270 */
[----:B------:R-:W-:Y:S01]  /*b440*/  VIADD R17, R17, 0xffffffff ;  /* 0xffffffff11117836 */ /* 0x000fe20000000000 */
[----:B------:R-:W-:Y:S02]  /*b450*/  IADD3 R15, R15, 0x1, RZ ;  /* 0x000000010f0f7810 */ /* 0x000fe40007ffe0ff */
[----:B-1----:R-:W-:Y:S02]  /*b460*/  IADD3 R6, R24, 0x1, RZ ;  /* 0x0000000118067810 */ /* 0x002fe40007ffe0ff */
[----:B------:R-:W-:Y:S02]  /*b470*/  ISETP.NE.AND P1, PT, R15, 0x4, PT ;  /* 0x000000040f00780c */ /* 0x000fe40003f25270 */
[----:B------:R-:W-:Y:S02]  /*b480*/  ISETP.NE.AND P2, PT, R6, 0x4, PT ;  /* 0x000000040600780c */ /* 0x000fe40003f45270 */
[----:B------:R-:W-:-:S02]  /*b490*/  SEL R20, RZ, 0x1, P1 ;  /* 0x00000001ff147807 */ /* 0x000fc40000800000 */
[----:B------:R-:W-:Y:S02]  /*b4a0*/  IADD3 R10, R10, 0x80, RZ ;  /* 0x000000800a0a7810 */ /* 0x000fe40007ffe0ff */
[----:B------:R-:W-:Y:S01]  /*b4b0*/  LOP3.LUT R3, R3, R20, RZ, 0x3c, !PT ;  /* 0x0000001403037212 */ /* 0x000fe200078e3cff */
[----:B------:R-:W-:Y:S01]  /*b4c0*/  IMAD.MOV.U32 R20, RZ, RZ, R18 ;  /* 0x000000ffff147224 */ /* 0x000fe200078e0012 */
[----:B------:R-:W-:Y:S02]  /*b4d0*/  MOV R21, R19 ;  /* 0x0000001300157202 */ /* 0x000fe40000000f00 */
[----:B------:R-:W-:Y:S02]  /*b4e0*/  SEL R15, R15, RZ, P1 ;  /* 0x000000ff0f0f7207 */ /* 0x000fe40000800000 */
[----:B------:R-:W-:Y:S01]  /*b4f0*/  SEL R6, R6, RZ, P2 ;  /* 0x000000ff06067207 */ /* 0x000fe20001000000 */
[----:B------:R-:W-:Y:S06]  /*b500*/  @P3 BRA `(.L_x_50) ;  /* 0xffffffc4007c3947 */ /* 0x000fec000383ffff */
.L_x_37:
[----:B------:R-:W-:Y:S05]  /*b510*/  WARPSYNC.ALL ;  /* 0x0000000000007948 */ /* 0x000fea0003800000 */
[----:B------:R-:W2:Y:S01]  /*b520*/  SHFL.BFLY PT, R0, R13, 0x1, 0x1f ;  /* 0x0c201f000d007f89 */ /* 0x000ea200000e0000 */
[----:B------:R-:W-:Y:S01]  /*b530*/  BSSY B0, `(.L_x_51) ;  /* 0x0000023000007945 */ /* 0x000fe20003800000 */
[----:B------:R-:W-:Y:S01]  /*b540*/  MOV R7, 0x7f800000 ;  /* 0x7f80000000077802 */ /* 0x000fe20000000f00 */
[----:B------:R-:W-:Y:S01]  /*b550*/  IMAD.MOV.U32 R4, RZ, RZ, 0x3f800000 ;  /* 0x3f800000ff047424 */ /* 0x000fe200078e00ff */
[----:B------:R-:W3:Y:S01]  /*b560*/  SHFL.BFLY PT, R3, R12, 0x1, 0x1f ;  /* 0x0c201f000c037f89 */ /* 0x000ee200000e0000 */
[----:B------:R-:W-:-:S02]  /*b570*/  MOV R8, 0x3f800000 ;  /* 0x3f80000000087802 */ /* 0x000fc40000000f00 */
[----:B------:R-:W-:Y:S01]  /*b580*/  MOV R9, 0x7f800000 ;  /* 0x7f80000000097802 */ /* 0x000fe20000000f00 */
[----:B--2---:R-:W-:Y:S01]  /*b590*/  FADD R0, R0, R13 ;  /* 0x0000000d00007221 */ /* 0x004fe20000000000 */
[----:B---3--:R-:W-:-:S04]  /*b5a0*/  FADD R14, R3, R12 ;  /* 0x0000000c030e7221 */ /* 0x008fc80000000000 */
[----:B------:R-:W2:Y:S04]  /*b5b0*/  SHFL.BFLY PT, R5, R0, 0x2, 0x1f ;  /* 0x0c401f0000057f89 */ /* 0x000ea800000e0000 */
[----:B------:R-:W3:Y:S01]  /*b5c0*/  SHFL.BFLY PT, R15, R14, 0x2, 0x1f ;  /* 0x0c401f000e0f7f89 */ /* 0x000ee200000e0000 */
[C---:B--2---:R-:W-:Y:S01]  /*b5d0*/  FSETP.NE.AND P0, PT, R0.reuse, -R5, PT ;  /* 0x800000050000720b */ /* 0x044fe20003f05000 */
[----:B------:R-:W-:Y:S01]  /*b5e0*/  FADD R3, R0, R5 ;  /* 0x0000000500037221 */ /* 0x000fe20000000000 */
[----:B---3--:R-:W-:-:S11]  /*b5f0*/  FADD R6, R14, R15 ;  /* 0x0000000f0e067221 */ /* 0x008fd60000000000 */
[----:B------:R-:W-:Y:S05]  /*b600*/  @!P0 BRA `(.L_x_52) ;  /* 0x0000000000548947 */ /* 0x000fea0003800000 */
[----:B------:R-:W-:Y:S01]  /*b610*/  IADD3 R0, R3, 0x1800000, RZ ;  /* 0x0180000003007810 */ /* 0x000fe20007ffe0ff */
[----:B------:R-:W-:Y:S03]  /*b620*/  BSSY B1, `(.L_x_53) ;  /* 0x000000c000017945 */ /* 0x000fe60003800000 */
[----:B------:R-:W-:-:S04]  /*b630*/  LOP3.LUT R0, R0, 0x7f800000, RZ, 0xc0, !PT ;  /* 0x7f80000000007812 */ /* 0x000fc800078ec0ff */
[----:B------:R-:W-:-:S13]  /*b640*/  ISETP.GT.U32.AND P0, PT, R0, 0x1ffffff, PT ;  /* 0x01ffffff0000780c */ /* 0x000fda0003f04070 */
[----:B------:R-:W-:Y:S05]  /*b650*/  @P0 BRA `(.L_x_54) ;  /* 0x0000000000100947 */ /* 0x000fea0003800000 */
[----:B------:R-:W-:-:S07]  /*b660*/  MOV R12, 0xb680 ;  /* 0x0000b680000c7802 */ /* 0x000fce0000000f00 */
[----:B-1----:R-:W-:Y:S05]  /*b670*/  CALL.REL.NOINC `($__internal_0_$__cuda_sm20_rcp_rn_f32_slowpath) ;  /* 0x0000001800a07944 */ /* 0x002fea0003c00000 */
[----:B------:R-:W-:Y:S01]  /*b680*/  IMAD.MOV.U32 R4, RZ, RZ, R0 ;  /* 0x000000ffff047224 */ /* 0x000fe200078e0000 */
[----:B------:R-:W-:Y:S06]  /*b690*/  BRA `(.L_x_55) ;  /* 0x0000000000107947 */ /* 0x000fec0003800000 */
.L_x_54:
[----:B------:R-:W2:Y:S02]  /*b6a0*/  MUFU.RCP R4, R3 ;  /* 0x0000000300047308 */ /* 0x000ea40000001000 */
[----:B--2---:R-:W-:-:S04]  /*b6b0*/  FFMA R0, R3, R4, -1 ;  /* 0xbf80000003007423 */ /* 0x004fc80000000004 */
[----:B------:R-:W-:-:S04]  /*b6c0*/  FADD.FTZ R5, -R0, -RZ ;  /* 0x800000ff00057221 */ /* 0x000fc80000010100 */
[----:B------:R-:W-:-:S07]  /*b6d0*/  FFMA R4, R4, R5, R4 ;  /* 0x0000000504047223 */ /* 0x000fce0000000004 */
.L_x_55:
[----:B------:R-:W-:Y:S05]  /*b6e0*/  BSYNC B1 ;  /* 0x0000000000017941 */ /* 0x000fea0003800000 */
.L_x_53:
[----:B------:R-:W-:Y:S01]  /*b6f0*/  FSETP.GEU.AND P0, PT, |R3|, 1.175494350822287508e-38, PT ;  /* 0x008000000300780b */ /* 0x000fe20003f0e200 */
[----:B------:R-:W-:-:S12]  /*b700*/  ULDC UR6, c[0x0][0x600] ;  /* 0x0001800000067ab9 */ /* 0x000fd80000000800 */
[----:B------:R-:W-:-:S04]  /*b710*/  @!P0 FMUL R3, R3, 16777216 ;  /* 0x4b80000003038820 */ /* 0x000fc80000400000 */
[----:B------:R-:W2:Y:S02]  /*b720*/  MUFU.LG2 R0, R3 ;  /* 0x0000000300007308 */ /* 0x000ea40000000c00 */
[----:B--2---:R-:W-:-:S04]  /*b730*/  @!P0 FADD R0, R0, -24 ;  /* 0xc1c0000000008421 */ /* 0x004fc80000000000 */
[----:B------:R-:W-:-:S04]  /*b740*/  FMUL R0, R0, 0.69314718246459960938 ;  /* 0x3f31721800007820 */ /* 0x000fc80000400000 */
[----:B------:R-:W-:-:S07]  /*b750*/  FFMA R9, R19, UR6, R0 ;  /* 0x0000000613097c23 */ /* 0x000fce0008000000 */
.L_x_52:
[----:B------:R-:W-:Y:S05]  /*b760*/  BSYNC B0 ;  /* 0x0000000000007941 */ /* 0x000fea0003800000 */
.L_x_51:
[----:B------:R-:W-:Y:S01]  /*b770*/  FSETP.NE.AND P0, PT, R14, -R15, PT ;  /* 0x8000000f0e00720b */ /* 0x000fe20003f05000 */
[----:B------:R-:W-:Y:S01]  /*b780*/  ULDC UR4, c[0x0][0x608] ;  /* 0x0001820000047ab9 */ /* 0x000fe20000000800 */
[----:B------:R-:W-:Y:S01]  /*b790*/  BSSY B0, `(.L_x_56) ;  /* 0x0000031000007945 */ /* 0x000fe20003800000 */
[----:B------:R-:W-:-:S04]  /*b7a0*/  FMUL R4, R4, UR4 ;  /* 0x0000000404047c20 */ /* 0x000fc80008400000 */
        /* <DEDUP_REMOVED lines=24> */
[----:B------:R-:W-:Y:S06]  /*b930*/  @!P0 BRA `(.L_x_57) ;  /* 0x0000000000588947 */ /* 0x000fec0003800000 */
[----:B------:R-:W-:Y:S01]  /*b940*/  IADD3 R0, R6, 0x1800000, RZ ;  /* 0x0180000006007810 */ /* 0x000fe20007ffe0ff */
[----:B------:R-:W-:Y:S03]  /*b950*/  BSSY B1, `(.L_x_58) ;  /* 0x000000d000017945 */ /* 0x000fe60003800000 */
[----:B------:R-:W-:-:S04]  /*b960*/  LOP3.LUT R0, R0, 0x7f800000, RZ, 0xc0, !PT ;  /* 0x7f80000000007812 */ /* 0x000fc800078ec0ff */
[----:B------:R-:W-:-:S13]  /*b970*/  ISETP.GT.U32.AND P0, PT, R0, 0x1ffffff, PT ;  /* 0x01ffffff0000780c */ /* 0x000fda0003f04070 */
[----:B------:R-:W-:Y:S05]  /*b980*/  @P0 BRA `(.L_x_59) ;  /* 0x0000000000140947 */ /* 0x000fea0003800000 */
[----:B------:R-:W-:Y:S02]  /*b990*/  MOV R3, R6 ;  /* 0x0000000600037202 */ /* 0x000fe40000000f00 */
[----:B------:R-:W-:-:S07]  /*b9a0*/  MOV R12, 0xb9c0 ;  /* 0x0000b9c0000c7802 */ /* 0x000fce0000000f00 */
[----:B-1----:R-:W-:Y:S05]  /*b9b0*/  CALL.REL.NOINC `($__internal_0_$__cuda_sm20_rcp_rn_f32_slowpath) ;  /* 0x0000001400d07944 */ /* 0x002fea0003c00000 */
[----:B------:R-:W-:Y:S01]  /*b9c0*/  IMAD.MOV.U32 R8, RZ, RZ, R0 ;  /* 0x000000ffff087224 */ /* 0x000fe200078e0000 */
[----:B------:R-:W-:Y:S06]  /*b9d0*/  BRA `(.L_x_60) ;  /* 0x0000000000107947 */ /* 0x000fec0003800000 */
.L_x_59:
[----:B------:R-:W2:Y:S02]  /*b9e0*/  MUFU.RCP R3, R6 ;  /* 0x0000000600037308 */ /* 0x000ea40000001000 */
[----:B--2---:R-:W-:-:S04]  /*b9f0*/  FFMA R0, R6, R3, -1 ;  /* 0xbf80000006007423 */ /* 0x004fc80000000003 */
[----:B------:R-:W-:-:S04]  /*ba00*/  FADD.FTZ R0, -R0, -RZ ;  /* 0x800000ff00007221 */ /* 0x000fc80000010100 */
[----:B------:R-:W-:-:S07]  /*ba10*/  FFMA R8, R3, R0, R3 ;  /* 0x0000000003087223 */ /* 0x000fce0000000003 */
.L_x_60:
[----:B------:R-:W-:Y:S05]  /*ba20*/  BSYNC B1 ;  /* 0x0000000000017941 */ /* 0x000fea0003800000 */
.L_x_58:
[----:B------:R-:W-:Y:S01]  /*ba30*/  FSETP.GEU.AND P0, PT, |R6|, 1.175494350822287508e-38, PT ;  /* 0x008000000600780b */ /* 0x000fe20003f0e200 */
[----:B------:R-:W-:-:S12]  /*ba40*/  ULDC UR4, c[0x0][0x600] ;  /* 0x0001800000047ab9 */ /* 0x000fd80000000800 */
[----:B------:R-:W-:-:S04]  /*ba50*/  @!P0 FMUL R6, R6, 16777216 ;  /* 0x4b80000006068820 */ /* 0x000fc80000400000 */
[----:B------:R-:W2:Y:S02]  /*ba60*/  MUFU.LG2 R0, R6 ;  /* 0x0000000600007308 */ /* 0x000ea40000000c00 */
[----:B--2---:R-:W-:-:S04]  /*ba70*/  @!P0 FADD R0, R0, -24 ;  /* 0xc1c0000000008421 */ /* 0x004fc80000000000 */
[----:B------:R-:W-:-:S04]  /*ba80*/  FMUL R7, R0, 0.69314718246459960938 ;  /* 0x3f31721800077820 */ /* 0x000fc80000400000 */
[----:B------:R-:W-:-:S07]  /*ba90*/  FFMA R7, R18, UR4, R7 ;  /* 0x0000000412077c23 */ /* 0x000fce0008000007 */
.L_x_57:
[----:B------:R-:W-:Y:S05]  /*baa0*/  BSYNC B0 ;  /* 0x0000000000007941 */ /* 0x000fea0003800000 */
.L_x_56:
[C---:B------:R-:W-:Y:S01]  /*bab0*/  LOP3.LUT P0, RZ, R16.reuse, 0x3, RZ, 0xc0, !PT ;  /* 0x0000000310ff7812 */ /* 0x040fe2000780c0ff */
[----:B------:R-:W-:Y:S01]  /*bac0*/  ULDC UR4, c[0x0][0x608] ;  /* 0x0001820000047ab9 */ /* 0x000fe20000000800 */
[----:B------:R-:W-:Y:S01]  /*bad0*/  LOP3.LUT R17, R16, 0x7f, RZ, 0xc0, !PT ;  /* 0x0000007f10117812 */ /* 0x000fe200078ec0ff */
[----:B------:R-:W-:Y:S01]  /*bae0*/  ULDC.64 UR8, c[0x0][0x208] ;  /* 0x0000820000087ab9 */ /* 0x000fe20000000a00 */
[----:B------:R-:W-:Y:S01]  /*baf0*/  FMUL R8, R8, UR4 ;  /* 0x0000000408087c20 */ /* 0x000fe20008400000 */
[----:B------:R-:W-:Y:S01]  /*bb00*/  BSSY B0, `(.L_x_61) ;  /* 0x0000018000007945 */ /* 0x000fe20003800000 */
[----:B------:R-:W-:-:S07]  /*bb10*/  SHF.R.U32.HI R18, RZ, 0x5, R17 ;  /* 0x00000005ff127819 */ /* 0x000fce0000011611 */
[----:B------:R-:W-:Y:S05]  /*bb20*/  @P0 BRA `(.L_x_62) ;  /* 0x0000000000540947 */ /* 0x000fea0003800000 */
[----:B------:R-:W2:Y:S01]  /*bb30*/  S2UR UR4, SR_CTAID.X ;  /* 0x00000000000479c3 */ /* 0x000ea20000002500 */
[----:B------:R-:W-:Y:S02]  /*bb40*/  SHF.R.U32.HI R0, RZ, 0x2, R16 ;  /* 0x00000002ff007819 */ /* 0x000fe40000011610 */
[----:B------:R-:W-:Y:S02]  /*bb50*/  SHF.L.U32 R3, R18, 0x4, RZ ;  /* 0x0000000412037819 */ /* 0x000fe400000006ff */
[----:B------:R-:W-:-:S04]  /*bb60*/  LOP3.LUT R0, R0, 0x7, RZ, 0xc0, !PT ;  /* 0x0000000700007812 */ /* 0x000fc800078ec0ff */
[----:B------:R-:W-:Y:S01]  /*bb70*/  LOP3.LUT R0, R3, 0xfffffff0, R0, 0xe2, !PT ;  /* 0xfffffff003007812 */ /* 0x000fe200078ee200 */
[----:B--2---:R-:W-:-:S03]  /*bb80*/  USHF.L.U32 UR6, UR4, 0x6, URZ ;  /* 0x0000000604067899 */ /* 0x004fc6000800063f */
[----:B------:R-:W-:Y:S02]  /*bb90*/  ULDC.64 UR4, c[0x0][0x688] ;  /* 0x0001a20000047ab9 */ /* 0x000fe40000000a00 */
[----:B------:R-:W-:Y:S02]  /*bba0*/  UIMAD UR4, UR36, UR4, UR6 ;  /* 0x00000004240472a4 */ /* 0x000fe4000f8e0206 */
[----:B------:R-:W-:Y:S02]  /*bbb0*/  LOP3.LUT R3, R0, UR6, RZ, 0xfc, !PT ;  /* 0x0000000600037c12 */ /* 0x000fe4000f8efcff */
[----:B------:R-:W-:Y:S02]  /*bbc0*/  UIMAD UR4, UR37, UR5, UR4 ;  /* 0x00000005250472a4 */ /* 0x000fe4000f8e0204 */
[C---:B------:R-:W-:Y:S01]  /*bbd0*/  IADD3 R4, R3.reuse, 0x8, RZ ;  /* 0x0000000803047810 */ /* 0x040fe20007ffe0ff */
[----:B------:R-:W-:Y:S02]  /*bbe0*/  ULDC UR5, c[0x0][0x288] ;  /* 0x0000a20000057ab9 */ /* 0x000fe40000000800 */
[----:B------:R-:W-:-:S02]  /*bbf0*/  ISETP.GE.U32.AND P0, PT, R3, UR5, PT ;  /* 0x0000000503007c0c */ /* 0x000fc4000bf06070 */
[----:B------:R-:W-:Y:S02]  /*bc00*/  IADD3 R0, P2, R0, UR4, RZ ;  /* 0x0000000400007c10 */ /* 0x000fe4000ff5e0ff */
[----:B------:R-:W-:Y:S01]  /*bc10*/  ISETP.GE.U32.AND P1, PT, R4, UR5, PT ;  /* 0x0000000504007c0c */ /* 0x000fe2000bf26070 */
[----:B------:R-:W-:Y:S02]  /*bc20*/  ULDC.64 UR4, c[0x0][0x680] ;  /* 0x0001a00000047ab9 */ /* 0x000fe40000000a00 */
[----:B------:R-:W-:Y:S01]  /*bc30*/  IMAD.X R3, RZ, RZ, RZ, P2 ;  /* 0x000000ffff037224 */ /* 0x000fe200010e06ff */
[----:B------:R-:W-:-:S04]  /*bc40*/  LEA R4, P2, R0, UR4, 0x2 ;  /* 0x0000000400047c11 */ /* 0x000fc8000f8410ff */
[----:B------:R-:W-:-:S05]  /*bc50*/  LEA.HI.X R5, R0, UR5, R3, 0x2, P2 ;  /* 0x0000000500057c11 */ /* 0x000fca00090f1403 */
[----:B------:R2:W-:Y:S04]  /*bc60*/  @!P0 STG.E desc[UR8][R4.64], R9 ;  /* 0x0000000904008986 */ /* 0x0005e8000c101908 */
[----:B------:R2:W-:Y:S02]  /*bc70*/  @!P1 STG.E desc[UR8][R4.64+0x20], R7 ;  /* 0x0000200704009986 */ /* 0x0005e4000c101908 */
.L_x_62:
[----:B------:R-:W-:Y:S05]  /*bc80*/  BSYNC B0 ;  /* 0x0000000000007941 */ /* 0x000fea0003800000 */
.L_x_61:
[----:B------:R-:W-:Y:S01]  /*bc90*/  ULDC.64 UR4, c[0x0][0x730] ;  /* 0x0001cc0000047ab9 */ /* 0x000fe20000000a00 */
[-C--:B------:R-:W-:Y:S01]  /*bca0*/  FMUL R19, R90, R8.reuse ;  /* 0x000000085a137220 */ /* 0x080fe20000400000 */
[----:B------:R-:W-:Y:S01]  /*bcb0*/  ISETP.NE.U32.AND P0, PT, RZ, UR4, PT ;  /* 0x00000004ff007c0c */ /* 0x000fe2000bf05070 */
[-C--:B------:R-:W-:Y:S01]  /*bcc0*/  FMUL R91, R91, R8.reuse ;  /* 0x000000085b5b7220 */ /* 0x080fe20000400000 */
[-C--:B-1----:R-:W-:Y:S01]  /*bcd0*/  FMUL R23, R94, R8.reuse ;  /* 0x000000085e177220 */ /* 0x082fe20000400000 */
[-C--:B------:R-:W-:Y:S01]  /*bce0*/  FMUL R95, R95, R8.reuse ;  /* 0x000000085f5f7220 */ /* 0x080fe20000400000 */
[----:B------:R-:W-:Y:S01]  /*bcf0*/  ISETP.NE.AND.EX P0, PT, RZ, UR5, PT, P0 ;  /* 0x00000005ff007c0c */ /* 0x000fe2000bf05300 */
        /* <DEDUP_REMOVED lines=20> */
[----:B------:R-:W-:Y:S06]  /*be40*/  @P0 BRA `(.L_x_63) ;  /* 0x0000000000200947 */ /* 0x000fec0003800000 */
[----:B------:R-:W-:Y:S02]  /*be50*/  ULDC.64 UR4, c[0x0][0x728] ;  /* 0x0001ca0000047ab9 */ /* 0x000fe40000000a00 */
[----:B------:R-:W-:-:S04]  /*be60*/  ISETP.NE.U32.AND P0, PT, RZ, UR4, PT ;  /* 0x00000004ff007c0c */ /* 0x000fc8000bf05070 */
[----:B------:R-:W-:-:S13]  /*be70*/  ISETP.NE.AND.EX P0, PT, RZ, UR5, PT, P0 ;  /* 0x00000005ff007c0c */ /* 0x000fda000bf05300 */
[----:B------:R-:W-:Y:S05]  /*be80*/  @!P0 BRA `(.L_x_64) ;  /* 0x00000000000c8947 */ /* 0x000fea0003800000 */
[----:B--2---:R-:W1:Y:S02]  /*be90*/  LDC.64 R4, c[0x0][0x728] ;  /* 0x0001ca00ff047b82 */ /* 0x004e640000000a00 */
[----:B-1----:R3:W5:Y:S01]  /*bea0*/  LDG.E R4, desc[UR8][R4.64] ;  /* 0x0000000804047981 */ /* 0x002762000c1e1900 */
[----:B------:R-:W-:Y:S05]  /*beb0*/  BRA `(.L_x_63) ;  /* 0x0000000000047947 */ /* 0x000fea0003800000 */
.L_x_64:
[----:B--2---:R-:W1:Y:S02]  /*bec0*/  LDC R4, c[0x0][0x720] ;  /* 0x0001c800ff047b82 */ /* 0x004e640000000800 */
.L_x_63:
[----:B------:R-:W-:Y:S02]  /*bed0*/  MOV R0, RZ ;  /* 0x000000ff00007202 */ /* 0x000fe40000000f00 */
[----:B-1---5:R-:W-:Y:S02]  /*bee0*/  MOV R28, R4 ;  /* 0x00000004001c7202 */ /* 0x022fe40000000f00 */
[----:B------:R-:W-:-:S13]  /*bef0*/  LOP3.LUT P0, RZ, R0, 0x1bf, RZ, 0xc0, !PT ;  /* 0x000001bf00ff7812 */ /* 0x000fda000780c0ff */
[----:B------:R-:W-:Y:S05]  /*bf00*/  @!P0 BRA `(.L_x_65) ;  /* 0x0000000000408947 */ /* 0x000fea0003800000 */
[----:B------:R-:W-:Y:S01]  /*bf10*/  MOV R0, 0x0 ;  /* 0x0000000000007802 */ /* 0x000fe20000000f00 */
[----:B------:R-:W-:Y:S01]  /*bf20*/  ULDC.64 UR4, c[0x4][0x70] ;  /* 0x01001c0000047ab9 */ /* 0x000fe20000000a00 */
[----:B------:R-:W-:Y:S01]  /*bf30*/  ULDC.64 UR6, c[0x4][0x8] ;  /* 0x0100020000067ab9 */ /* 0x000fe20000000a00 */
[----:B--2---:R-:W-:Y:S01]  /*bf40*/  MOV R4, UR4 ;  /* 0x0000000400047c02 */ /* 0x004fe20008000f00 */
[----:B------:R1:W2:Y:S01]  /*bf50*/  LDC.64 R14, c[0x4][R0] ;  /* 0x01000000000e7b82 */ /* 0x0002a20000000a00 */
[----:B---3--:R-:W-:Y:S01]  /*bf60*/  IMAD.U32 R5, RZ, RZ, UR5 ;  /* 0x00000005ff057e24 */ /* 0x008fe2000f8e00ff */
[----:B------:R-:W-:Y:S01]  /*bf70*/  ULDC.64 UR4, c[0x4][0x78] ;  /* 0x01001e0000047ab9 */ /* 0x000fe20000000a00 */
[----:B------:R-:W-:Y:S01]  /*bf80*/  IMAD.U32 R10, RZ, RZ, UR6 ;  /* 0x00000006ff0a7e24 */ /* 0x000fe2000f8e00ff */
[----:B------:R-:W-:Y:S01]  /*bf90*/  MOV R6, UR4 ;  /* 0x0000000400067c02 */ /* 0x000fe20008000f00 */
[----:B------:R-:W-:Y:S01]  /*bfa0*/  IMAD.MOV.U32 R12, RZ, RZ, 0x1 ;  /* 0x00000001ff0c7424 */ /* 0x000fe200078e00ff */
[----:B------:R-:W-:-:S02]  /*bfb0*/  MOV R7, UR5 ;  /* 0x0000000500077c02 */ /* 0x000fc40008000f00 */
[----:B------:R-:W-:Y:S02]  /*bfc0*/  MOV R11, UR7 ;  /* 0x00000007000b7c02 */ /* 0x000fe40008000f00 */
[----:B------:R-:W-:Y:S02]  /*bfd0*/  MOV R8, 0x70 ;  /* 0x0000007000087802 */ /* 0x000fe40000000f00 */
[----:B-1----:R-:W-:-:S07]  /*bfe0*/  MOV R13, RZ ;  /* 0x000000ff000d7202 */ /* 0x002fce0000000f00 */
[----:B------:R-:W-:-:S07]  /*bff0*/  LEPC R20, `(.L_x_65) ;  /* 0x000000001014794e */ /* 0x000fce0000000000 */
[----:B--2---:R-:W-:Y:S05]  /*c000*/  CALL.ABS.NOINC R14 ;  /* 0x000000000e007343 */ /* 0x004fea0003c00000 */
.L_x_65:
        /* <DEDUP_REMOVED lines=9> */
[----:B------:R-:W-:Y:S01]  /*c0a0*/  MOV R6, UR6 ;  /* 0x0000000600067c02 */ /* 0x000fe20008000f00 */
[----:B------:R-:W-:Y:S01]  /*c0b0*/  IMAD.U32 R10, RZ, RZ, UR4 ;  /* 0x00000004ff0a7e24 */ /* 0x000fe2000f8e00ff */
[----:B------:R-:W-:Y:S01]  /*c0c0*/  MOV R7, UR7 ;  /* 0x0000000700077c02 */ /* 0x000fe20008000f00 */
[----:B------:R-:W-:Y:S01]  /*c0d0*/  IMAD.MOV.U32 R12, RZ, RZ, 0x1 ;  /* 0x00000001ff0c7424 */ /* 0x000fe200078e00ff */
[----:B------:R-:W-:-:S02]  /*c0e0*/  MOV R11, UR5 ;  /* 0x00000005000b7c02 */ /* 0x000fc40008000f00 */
[----:B------:R-:W-:Y:S02]  /*c0f0*/  MOV R8, 0x70 ;  /* 0x0000007000087802 */ /* 0x000fe40000000f00 */
[----:B-1----:R-:W-:-:S07]  /*c100*/  MOV R13, RZ ;  /* 0x000000ff000d7202 */ /* 0x002fce0000000f00 */
[----:B------:R-:W-:-:S07]  /*c110*/  LEPC R20, `(.L_x_66) ;  /* 0x000000001014794e */ /* 0x000fce0000000000 */
[----:B--2---:R-:W-:Y:S05]  /*c120*/  CALL.ABS.NOINC R14 ;  /* 0x000000000e007343 */ /* 0x004fea0003c00000 */
.L_x_66:
[----:B------:R-:W-:Y:S01]  /*c130*/  ULDC.64 UR4, c[0x0][0x730] ;  /* 0x0001cc0000047ab9 */ /* 0x000fe20000000a00 */
[----:B------:R-:W-:Y:S02]  /*c140*/  SHF.L.U32 R0, R16, 0x5, RZ ;  /* 0x0000000510007819 */ /* 0x000fe400000006ff */
[----:B------:R-:W-:Y:S02]  /*c150*/  ISETP.NE.U32.AND P0, PT, RZ, UR4, PT ;  /* 0x00000004ff007c0c */ /* 0x000fe4000bf05070 */
[----:B--2---:R-:W-:Y:S02]  /*c160*/  SHF.R.U32.HI R4, RZ, 0x1, R16 ;  /* 0x00000001ff047819 */ /* 0x004fe40000011610 */
[----:B------:R-:W-:Y:S02]  /*c170*/  ISETP.NE.AND.EX P0, PT, RZ, UR5, PT, P0 ;  /* 0x00000005ff007c0c */ /* 0x000fe4000bf05300 */
[C---:B------:R-:W-:Y:S02]  /*c180*/  LOP3.LUT R3, R0.reuse, 0xc0, RZ, 0xc0, !PT ;  /* 0x000000c000037812 */ /* 0x040fe400078ec0ff */
[----:B---3--:R-:W-:-:S02]  /*c190*/  LOP3.LUT R5, R0, 0x20, RZ, 0xc0, !PT ;  /* 0x0000002000057812 */ /* 0x008fc400078ec0ff */
[----:B------:R-:W-:Y:S01]  /*c1a0*/  LOP3.LUT R3, R3, 0x8, R4, 0xf8, !PT ;  /* 0x0000000803037812 */ /* 0x000fe200078ef804 */
[----:B------:R-:W-:Y:S01]  /*c1b0*/  IMAD.SHL.U32 R4, R16, 0x4, RZ ;  /* 0x0000000410047824 */ /* 0x000fe200078e00ff */
[----:B------:R-:W-:Y:S02]  /*c1c0*/  IADD3 R17, R17, 0x1f, RZ ;  /* 0x0000001f11117810 */ /* 0x000fe40007ffe0ff */
[----:B------:R-:W-:Y:S02]  /*c1d0*/  LEA R5, R18, R5, 0x9 ;  /* 0x0000000512057211 */ /* 0x000fe400078e48ff */
[----:B------:R-:W-:Y:S01]  /*c1e0*/  LOP3.LUT R3, R3, 0x18, R4, 0x78, !PT ;  /* 0x0000001803037812 */ /* 0x000fe200078e7804 */
[----:B------:R-:W1:Y:S01]  /*c1f0*/  @P0 LDC R28, c[0x0][0x720] ;  /* 0x0001c800ff1c0b82 */ /* 0x000e620000000800 */
[----:B------:R-:W-:Y:S02]  /*c200*/  LOP3.LUT R0, R0, 0x100, RZ, 0xc0, !PT ;  /* 0x0000010000007812 */ /* 0x000fe400078ec0ff */
[----:B------:R-:W-:-:S02]  /*c210*/  ISETP.GT.U32.AND P1, PT, R17, 0x3e, PT ;  /* 0x0000003e1100780c */ /* 0x000fc40003f24070 */
[----:B------:R-:W-:Y:S02]  /*c220*/  IADD3 R3, R3, R5, R0 ;  /* 0x0000000503037210 */ /* 0x000fe40007ffe000 */
[----:B------:R-:W-:Y:S02]  /*c230*/  LOP3.LUT P0, RZ, R16, 0x4, RZ, 0xc0, !PT ;  /* 0x0000000410ff7812 */ /* 0x000fe4000780c0ff */
[----:B------:R-:W-:Y:S01]  /*c240*/  LEA R3, R3, R2, 0x1 ;  /* 0x0000000203037211 */ /* 0x000fe200078e08ff */
[-C--:B-1----:R-:W-:Y:S01]  /*c250*/  FMUL R5, R19, R28.reuse ;  /* 0x0000001c13057220 */ /* 0x082fe20000400000 */
[-C--:B------:R-:W-:Y:S01]  /*c260*/  FMUL R0, R91, R28.reuse ;  /* 0x0000001c5b007220 */ /* 0x080fe20000400000 */
[-C--:B------:R-:W-:Y:S01]  /*c270*/  FMUL R7, R23, R28.reuse ;  /* 0x0000001c17077220 */ /* 0x080fe20000400000 */
[-C--:B------:R-:W-:Y:S01]  /*c280*/  FMUL R8, R95, R28.reuse ;  /* 0x0000001c5f087220 */ /* 0x080fe20000400000 */
[-C--:B------:R-:W-:Y:S01]  /*c290*/  FMUL R9, R25, R28.reuse ;  /* 0x0000001c19097220 */ /* 0x080fe20000400000 */
[-C--:B------:R-:W-:Y:S01]  /*c2a0*/  FMUL R10, R99, R28.reuse ;  /* 0x0000001c630a7220 */ /* 0x080fe20000400000 */
[----:B------:R-:W-:Y:S01]  /*c2b0*/  F2FP.F16.F32.PACK_AB R5, R0, R5 ;  /* 0x000000050005723e */ /* 0x000fe200000000ff */
        /* <DEDUP_REMOVED lines=10> */
[----:B------:R-:W-:-:S02]  /*c360*/  IMAD.MOV.U32 R0, RZ, RZ, 0x10 ;  /* 0x00000010ff007424 */ /* 0x000fc400078e00ff */
        /* <DEDUP_REMOVED lines=31> */
[----:B------:R-:W-:Y:S01]  /*c560*/  F2FP.F16.F32.PACK_AB R7, R8, R7 ;  /* 0x000000070807723e */ /* 0x000fe200000000ff */
[----:B------:R-:W-:Y:S01]  /*c570*/  FMUL R28, R43, R28 ;  /* 0x0000001c2b1c7220 */ /* 0x000fe20000400000 */
[----:B------:R-:W-:-:S02]  /*c580*/  F2FP.F16.F32.PACK_AB R9, R10, R9 ;  /* 0x000000090a09723e */ /* 0x000fc400000000ff */
[----:B------:R-:W-:Y:S02]  /*c590*/  F2FP.F16.F32.PACK_AB R4, R89, R4 ;  /* 0x000000045904723e */ /* 0x000fe400000000ff */
[----:B------:R-:W-:Y:S02]  /*c5a0*/  F2FP.F16.F32.PACK_AB R6, R93, R6 ;  /* 0x000000065d06723e */ /* 0x000fe400000000ff */
[----:B------:R-:W-:Y:S02]  /*c5b0*/  F2FP.F16.F32.PACK_AB R8, R97, R96 ;  /* 0x000000606108723e */ /* 0x000fe400000000ff */
[----:B------:R-:W-:Y:S02]  /*c5c0*/  F2FP.F16.F32.PACK_AB R10, R101, R100 ;  /* 0x00000064650a723e */ /* 0x000fe400000000ff */
[----:B------:R-:W-:Y:S02]  /*c5d0*/  F2FP.F16.F32.PACK_AB R11, R12, R11 ;  /* 0x0000000b0c0b723e */ /* 0x000fe400000000ff */
[----:B------:R-:W-:Y:S01]  /*c5e0*/  SEL R0, R0, 0xfffffff0, !P0 ;  /* 0xfffffff000007807 */ /* 0x000fe20004000000 */
[----:B------:R-:W-:Y:S06]  /*c5f0*/  @P1 BRA `(.L_x_67) ;  /* 0x0000000000041947 */ /* 0x000fec0003800000 */
[----:B------:R-:W-:-:S04]  /*c600*/  DEPBAR.LE SB0, 0x1 ;  /* 0x000080400000791a */ /* 0x000fc80000000000 */
.L_x_67:
[----:B------:R-:W-:Y:S05]  /*c610*/  WARPSYNC.ALL ;  /* 0x0000000000007948 */ /* 0x000fea0003800000 */
[----:B------:R-:W-:Y:S01]  /*c620*/  BAR.SYNC.DEFER_BLOCKING 0x1, 0x80 ;  /* 0x0042000000007b1d */ /* 0x000fe20000010000 */
[----:B------:R-:W-:Y:S02]  /*c630*/  LEA R0, R0, R3, 0x1 ;  /* 0x0000000300007211 */ /* 0x000fe400078e08ff */
[----:B------:R-:W-:Y:S02]  /*c640*/  F2FP.F16.F32.PACK_AB R13, R13, R14 ;  /* 0x0000000e0d0d723e */ /* 0x000fe400000000ff */
[----:B------:R-:W-:Y:S01]  /*c650*/  F2FP.F16.F32.PACK_AB R15, R15, R16 ;  /* 0x000000100f0f723e */ /* 0x000fe200000000ff */
[----:B------:R-:W-:Y:S01]  /*c660*/  BSSY B0, `(.L_x_68) ;  /* 0x000001d000007945 */ /* 0x000fe20003800000 */
[----:B------:R-:W-:-:S02]  /*c670*/  F2FP.F16.F32.PACK_AB R17, R17, R18 ;  /* 0x000000121111723e */ /* 0x000fc400000000ff */
[----:B------:R-:W-:Y:S02]  /*c680*/  F2FP.F16.F32.PACK_AB R12, R105, R104 ;  /* 0x00000068690c723e */ /* 0x000fe400000000ff */
[----:B------:R-:W-:Y:S02]  /*c690*/  F2FP.F16.F32.PACK_AB R14, R109, R108 ;  /* 0x0000006c6d0e723e */ /* 0x000fe400000000ff */
[----:B------:R-:W-:Y:S02]  /*c6a0*/  F2FP.F16.F32.PACK_AB R16, R113, R112 ;  /* 0x000000707110723e */ /* 0x000fe400000000ff */
[----:B------:R-:W-:Y:S02]  /*c6b0*/  F2FP.F16.F32.PACK_AB R18, R117, R116 ;  /* 0x000000747512723e */ /* 0x000fe400000000ff */
[----:B------:R-:W-:Y:S01]  /*c6c0*/  F2FP.F16.F32.PACK_AB R19, R19, R20 ;  /* 0x000000141313723e */ /* 0x000fe200000000ff */
[----:B------:R1:W-:Y:S04]  /*c6d0*/  STSM.16.M88.4 [R3], R4 ;  /* 0x0000000403007844 */ /* 0x0003e80000000200 */
[----:B------:R1:W-:Y:S01]  /*c6e0*/  STSM.16.M88.4 [R0], R8 ;  /* 0x0000000800007844 */ /* 0x0003e20000000200 */
[----:B------:R-:W-:Y:S01]  /*c6f0*/  @!PT LDS RZ, [RZ] ;  /* 0x00000000fffff984 */ /* 0x000fe20000000800 */
[----:B------:R-:W-:Y:S01]  /*c700*/  @!PT LDS RZ, [RZ] ;  /* 0x00000000fffff984 */ /* 0x000fe20000000800 */
[----:B------:R-:W-:Y:S01]  /*c710*/  @!PT LDS RZ, [RZ] ;  /* 0x00000000fffff984 */ /* 0x000fe20000000800 */
[----:B------:R-:W-:Y:S01]  /*c720*/  @!PT LDS RZ, [RZ] ;  /* 0x00000000fffff984 */ /* 0x000fe20000000800 */
[----:B------:R2:W-:Y:S06]  /*c730*/  MEMBAR.ALL.CTA ;  /* 0x0000000000007992 */ /* 0x0005ec0000008000 */
[----:B--2---:R-:W2:Y:S02]  /*c740*/  FENCE.VIEW.ASYNC.S ;  /* 0x00000000000073c6 */ /* 0x004ea40000000000 */
[----:B--2---:R-:W-:Y:S06]  /*c750*/  BAR.SYNC.DEFER_BLOCKING 0x1, 0x80 ;  /* 0x0042000000007b1d */ /* 0x004fec0000010000 */
[----:B------:R-:W-:Y:S05]  /*c760*/  @P1 BRA `(.L_x_69) ;  /* 0x0000000000301947 */ /* 0x000fea0003800000 */
[----:B------:R-:W2:Y:S01]  /*c770*/  S2UR UR10, SR_CTAID.X ;  /* 0x00000000000a79c3 */ /* 0x000ea20000002500 */
[----:B------:R-:W-:Y:S01]  /*c780*/  ULDC.64 UR4, c[0x0][0x198] ;  /* 0x0000660000047ab9 */ /* 0x000fe20000000a00 */
[----:B------:R-:W-:Y:S01]  /*c790*/  R2UR UR8, R2 ;  /* 0x00000000020872ca */ /* 0x000fe200000e0000 */
[----:B------:R-:W-:Y:S01]  /*c7a0*/  UIADD3 UR4, UP0, UR4, 0x670, URZ ;  /* 0x0000067004047890 */ /* 0x000fe2000ff1e03f */
[----:B------:R-:W-:Y:S01]  /*c7b0*/  UMOV UR9, URZ ;  /* 0x0000003f00097c82 */ /* 0x000fe20008000000 */
[----:B------:R-:W-:Y:S02]  /*c7c0*/  UMOV UR11, UR36 ;  /* 0x00000024000b7c82 */ /* 0x000fe40008000000 */
[----:B------:R-:W-:Y:S01]  /*c7d0*/  UIADD3.X UR5, URZ, UR5, URZ, UP0, !UPT ;  /* 0x000000053f057290 */ /* 0x000fe200087fe43f */
[----:B------:R-:W-:Y:S01]  /*c7e0*/  UMOV UR12, UR37 ;  /* 0x00000025000c7c82 */ /* 0x000fe20008000000 */
[----:B--2---:R-:W-:-:S09]  /*c7f0*/  USHF.L.U32 UR10, UR10, 0x6, URZ ;  /* 0x000000060a0a7899 */ /* 0x004fd2000800063f */
[----:B------:R2:W-:Y:S01]  /*c800*/  UTMASTG.4D [UR8], [UR4] ;  /* 0x00000008040073b5 */ /* 0x0005e20008018000 */
[----:B------:R0:W-:Y:S01]  /*c810*/  UTMACMDFLUSH ;  /* 0x00000000000079b7 */ /* 0x0001e20000000000 */
[----:B--2---:R-:W-:-:S04]  /*c820*/  DEPBAR.LE SB0, 0x1 ;  /* 0x000080400000791a */ /* 0x004fc80000000000 */
.L_x_69:
[----:B------:R-:W-:Y:S05]  /*c830*/  BSYNC B0 ;  /* 0x0000000000007941 */ /* 0x000fea0003800000 */
.L_x_68:
[----:B------:R-:W-:Y:S01]  /*c840*/  BAR.SYNC.DEFER_BLOCKING 0x1, 0x80 ;  /* 0x0042000000007b1d */ /* 0x000fe20000010000 */
[----:B------:R-:W-:Y:S02]  /*c850*/  F2FP.F16.F32.PACK_AB R21, R21, R22 ;  /* 0x000000161515723e */ /* 0x000fe400000000ff */
[----:B------:R-:W-:Y:S02]  /*c860*/  F2FP.F16.F32.PACK_AB R23, R23, R24 ;  /* 0x000000181717723e */ /* 0x000fe400000000ff */
[----:B------:R-:W-:Y:S01]  /*c870*/  F2FP.F16.F32.PACK_AB R25, R25, R26 ;  /* 0x0000001a1919723e */ /* 0x000fe200000000ff */
[----:B------:R-:W-:Y:S01]  /*c880*/  BSSY B0, `(.L_x_70) ;  /* 0x000001d000007945 */ /* 0x000fe20003800000 */
[----:B------:R-:W-:Y:S02]  /*c890*/  F2FP.F16.F32.PACK_AB R20, R121, R120 ;  /* 0x000000787914723e */ /* 0x000fe400000000ff */
[----:B------:R-:W-:Y:S02]  /*c8a0*/  F2FP.F16.F32.PACK_AB R22, R125, R124 ;  /* 0x0000007c7d16723e */ /* 0x000fe400000000ff */
[----:B------:R-:W-:-:S02]  /*c8b0*/  F2FP.F16.F32.PACK_AB R24, R129, R128 ;  /* 0x000000808118723e */ /* 0x000fc400000000ff */
[----:B------:R-:W-:Y:S02]  /*c8c0*/  F2FP.F16.F32.PACK_AB R26, R133, R132 ;  /* 0x00000084851a723e */ /* 0x000fe400000000ff */
[----:B------:R-:W-:Y:S01]  /*c8d0*/  F2FP.F16.F32.PACK_AB R27, R27, R28 ;  /* 0x0000001c1b1b723e */ /* 0x000fe200000000ff */
[----:B------:R2:W-:Y:S04]  /*c8e0*/  STSM.16.M88.4 [R3+0x1000], R12 ;  /* 0x0010000c03007844 */ /* 0x0005e80000000200 */
[----:B------:R2:W-:Y:S01]  /*c8f0*/  STSM.16.M88.4 [R0+0x1000], R16 ;  /* 0x0010001000007844 */ /* 0x0005e20000000200 */
[----:B------:R-:W-:Y:S01]  /*c900*/  @!PT LDS RZ, [RZ] ;  /* 0x00000000fffff984 */ /* 0x000fe20000000800 */
[----:B------:R-:W-:Y:S01]  /*c910*/  @!PT LDS RZ, [RZ] ;  /* 0x00000000fffff984 */ /* 0x000fe20000000800 */
[----:B------:R-:W-:Y:S01]  /*c920*/  @!PT LDS RZ, [RZ] ;  /* 0x00000000fffff984 */ /* 0x000fe20000000800 */
[----:B------:R-:W-:Y:S01]  /*c930*/  @!PT LDS RZ, [RZ] ;  /* 0x00000000fffff984 */ /* 0x000fe20000000800 */
[----:B------:R3:W-:Y:S06]  /*c940*/  MEMBAR.ALL.CTA ;  /* 0x0000000000007992 */ /* 0x0007ec0000008000 */
[----:B---3--:R-:W3:Y:S02]  /*c950*/  FENCE.VIEW.ASYNC.S ;  /* 0x00000000000073c6 */ /* 0x008ee40000000000 */
[----:B---3--:R-:W-:Y:S06]  /*c960*/  BAR.SYNC.DEFER_BLOCKING 0x1, 0x80 ;  /* 0x0042000000007b1d */ /* 0x008fec0000010000 */
[----:B------:R-:W-:Y:S05]  /*c970*/  @P1 BRA `(.L_x_71) ;  /* 0x0000000000341947 */ /* 0x000fea0003800000 */
[----:B------:R-:W3:Y:S01]  /*c980*/  S2UR UR10, SR_CTAID.X ;  /* 0x00000000000a79c3 */ /* 0x000ee20000002500 */
[----:B------:R-:W-:Y:S01]  /*c990*/  R2UR UR8, R2 ;  /* 0x00000000020872ca */ /* 0x000fe200000e0000 */
[----:B------:R-:W-:Y:S01]  /*c9a0*/  ULDC.64 UR4, c[0x0][0x198] ;  /* 0x0000660000047ab9 */ /* 0x000fe20000000a00 */
[----:B------:R-:W-:Y:S01]  /*c9b0*/  UMOV UR9, 0x20 ;  /* 0x0000002000097882 */ /* 0x000fe20000000000 */
[----:B------:R-:W-:Y:S01]  /*c9c0*/  UIADD3 UR4, UP0, UR4, 0x670, URZ ;  /* 0x0000067004047890 */ /* 0x000fe2000ff1e03f */
[----:B------:R-:W-:Y:S01]  /*c9d0*/  UMOV UR11, UR36 ;  /* 0x00000024000b7c82 */ /* 0x000fe20008000000 */
[----:B------:R-:W-:Y:S02]  /*c9e0*/  UMOV UR12, UR37 ;  /* 0x00000025000c7c82 */ /* 0x000fe40008000000 */
[----:B------:R-:W-:-:S06]  /*c9f0*/  UIADD3.X UR5, URZ, UR5, URZ, UP0, !UPT ;  /* 0x000000053f057290 */ /* 0x000fcc00087fe43f */
[----:B------:R-:W-:Y:S02]  /*ca00*/  UIADD3 UR8, UR8, 0x1000, URZ ;  /* 0x0000100008087890 */ /* 0x000fe4000fffe03f */
[----:B---3--:R-:W-:-:S09]  /*ca10*/  USHF.L.U32 UR10, UR10, 0x6, URZ ;  /* 0x000000060a0a7899 */ /* 0x008fd2000800063f */
[----:B------:R3:W-:Y:S01]  /*ca20*/  UTMASTG.4D [UR8], [UR4] ;  /* 0x00000008040073b5 */ /* 0x0007e20008018000 */
[----:B------:R0:W-:Y:S01]  /*ca30*/  UTMACMDFLUSH ;  /* 0x00000000000079b7 */ /* 0x0001e20000000000 */
[----:B---3--:R-:W-:-:S04]  /*ca40*/  DEPBAR.LE SB0, 0x1 ;  /* 0x000080400000791a */ /* 0x008fc80000000000 */
.L_x_71:
[----:B------:R-:W-:Y:S05]  /*ca50*/  BSYNC B0 ;  /* 0x0000000000007941 */ /* 0x000fea0003800000 */
.L_x_70:
[----:B------:R-:W-:Y:S06]  /*ca60*/  BAR.SYNC.DEFER_BLOCKING 0x1, 0x80 ;  /* 0x0042000000007b1d */ /* 0x000fec0000010000 */
[----:B------:R-:W-:Y:S01]  /*ca70*/  BSSY B0, `(.L_x_72) ;  /* 0x0000016000007945 */ /* 0x000fe20003800000 */
[----:B------:R3:W-:Y:S04]  /*ca80*/  STSM.16.M88.4 [R3], R20 ;  /* 0x0000001403007844 */ /* 0x0007e80000000200 */
[----:B------:R3:W-:Y:S01]  /*ca90*/  STSM.16.M88.4 [R0], R24 ;  /* 0x0000001800007844 */ /* 0x0007e20000000200 */
[----:B------:R-:W-:Y:S01]  /*caa0*/  @!PT LDS RZ, [RZ] ;  /* 0x00000000fffff984 */ /* 0x000fe20000000800 */
[----:B------:R-:W-:Y:S01]  /*cab0*/  @!PT LDS RZ, [RZ] ;  /* 0x00000000fffff984 */ /* 0x000fe20000000800 */
[----:B------:R-:W-:Y:S01]  /*cac0*/  @!PT LDS RZ, [RZ] ;  /* 0x00000000fffff984 */ /* 0x000fe20000000800 */
[----:B------:R-:W-:Y:S01]  /*cad0*/  @!PT LDS RZ, [RZ] ;  /* 0x00000000fffff984 */ /* 0x000fe20000000800 */
[----:B------:R4:W-:Y:S06]  /*cae0*/  MEMBAR.ALL.CTA ;  /* 0x0000000000007992 */ /* 0x0009ec0000008000 */
[----:B----4-:R-:W4:Y:S02]  /*caf0*/  FENCE.VIEW.ASYNC.S ;  /* 0x00000000000073c6 */ /* 0x010f240000000000 */
[----:B----4-:R-:W-:Y:S06]  /*cb00*/  BAR.SYNC.DEFER_BLOCKING 0x1, 0x80 ;  /* 0x0042000000007b1d */ /* 0x010fec0000010000 */
[----:B------:R-:W-:Y:S05]  /*cb10*/  @P1 BRA `(.L_x_73) ;  /* 0x00000000002c1947 */ /* 0x000fea0003800000 */
[----:B------:R-:W4:Y:S01]  /*cb20*/  S2UR UR10, SR_CTAID.X ;  /* 0x00000000000a79c3 */ /* 0x000f220000002500 */
[----:B------:R-:W-:Y:S01]  /*cb30*/  ULDC.64 UR4, c[0x0][0x198] ;  /* 0x0000660000047ab9 */ /* 0x000fe20000000a00 */
[----:B------:R-:W-:Y:S01]  /*cb40*/  R2UR UR8, R2 ;  /* 0x00000000020872ca */ /* 0x000fe200000e0000 */
[----:B------:R-:W-:Y:S01]  /*cb50*/  UIADD3 UR4, UP0, UR4, 0x670, URZ ;  /* 0x0000067004047890 */ /* 0x000fe2000ff1e03f */
[----:B------:R-:W-:Y:S01]  /*cb60*/  UMOV UR9, 0x40 ;  /* 0x0000004000097882 */ /* 0x000fe20000000000 */
[----:B------:R-:W-:Y:S02]  /*cb70*/  UMOV UR11, UR36 ;  /* 0x00000024000b7c82 */ /* 0x000fe40008000000 */
[----:B------:R-:W-:Y:S01]  /*cb80*/  UIADD3.X UR5, URZ, UR5, URZ, UP0, !UPT ;  /* 0x000000053f057290 */ /* 0x000fe200087fe43f */
[----:B------:R-:W-:Y:S01]  /*cb90*/  UMOV UR12, UR37 ;  /* 0x00000025000c7c82 */ /* 0x000fe20008000000 */
[----:B----4-:R-:W-:-:S09]  /*cba0*/  USHF.L.U32 UR10, UR10, 0x6, URZ ;  /* 0x000000060a0a7899 */ /* 0x010fd2000800063f */
[----:B------:R4:W-:Y:S02]  /*cbb0*/  UTMASTG.4D [UR8], [UR4] ;  /* 0x00000008040073b5 */ /* 0x0009e40008018000 */
[----:B----4-:R0:W-:Y:S02]  /*cbc0*/  UTMACMDFLUSH ;  /* 0x00000000000079b7 */ /* 0x0101e40000000000 */
.L_x_73:
[----:B------:R-:W-:Y:S05]  /*cbd0*/  BSYNC B0 ;  /* 0x0000000000007941 */ /* 0x000fea0003800000 */
.L_x_72:
[----:B------:R-:W-:-:S04]  /*cbe0*/  DEPBAR.LE SB0, 0x0 ;  /* 0x000080000000791a */ /* 0x000fc80000000000 */
[----:B------:R-:W-:Y:S05]  /*cbf0*/  EXIT ;  /* 0x000000000000794d */ /* 0x000fea0003800000 */
.L_x_7:
[----:B-1----:R1:W2:Y:S02]  /*cc00*/  SYNCS.PHASECHK.TRANS64.TRYWAIT P2, [R3+URZ+0x1b048], R2 ;  /* 0x01b04802030075a7 */ /* 0x0022a4000804017f */
[----:B--2---:R-:W-:Y:S05]  /*cc10*/  @!P2 NANOSLEEP.SYNCS 0x989680 ;  /* 0x009896800000a95d */ /* 0x004fea0003900000 */
[----:B------:R-:W2:Y:S02]  /*cc20*/  @!P2 SYNCS.PHASECHK.TRANS64 P2, [R3+URZ+0x1b048], R2 ;  /* 0x01b048020300a5a7 */ /* 0x000ea4000804007f */
[----:B--2---:R-:W-:Y:S05]  /*cc30*/  @!P2 BRA `(.L_x_7) ;  /* 0xfffffffc00f0a947 */ /* 0x004fea000383ffff */
[----:B------:R-:W-:Y:S05]  /*cc40*/  BRA `(.L_x_74) ;  /* 0xffffff3800a87947 */ /* 0x000fea000383ffff */
.L_x_12:
[----:B-1----:R1:W2:Y:S02]  /*cc50*/  SYNCS.PHASECHK.TRANS64.TRYWAIT P1, [R3+URZ+0x1b020], R2 ;  /* 0x01b02002030075a7 */ /* 0x0022a4000802017f */
[----:B--2---:R-:W-:Y:S05]  /*cc60*/  @!P1 NANOSLEEP.SYNCS 0x989680 ;  /* 0x009896800000995d */ /* 0x004fea0003900000 */
[----:B------:R-:W2:Y:S02]  /*cc70*/  @!P1 SYNCS.PHASECHK.TRANS64 P1, [R3+URZ+0x1b020], R2 ;  /* 0x01b02002030095a7 */ /* 0x000ea4000802007f */
[----:B--2---:R-:W-:Y:S05]  /*cc80*/  @!P1 BRA `(.L_x_12) ;  /* 0xfffffffc00f09947 */ /* 0x004fea000383ffff */
[----:B------:R-:W-:Y:S05]  /*cc90*/  BRA `(.L_x_75) ;  /* 0xffffff3c00787947 */ /* 0x000fea000383ffff */
.L_x_14:
[----:B-1----:R1:W2:Y:S02]  /*cca0*/  SYNCS.PHASECHK.TRANS64.TRYWAIT P1, [R2+URZ+0x1b020], R3 ;  /* 0x01b02003020075a7 */ /* 0x0022a4000802017f */
[----:B--2---:R-:W-:Y:S05]  /*ccb0*/  @!P1 NANOSLEEP.SYNCS 0x989680 ;  /* 0x009896800000995d */ /* 0x004fea0003900000 */
[----:B------:R-:W2:Y:S02]  /*ccc0*/  @!P1 SYNCS.PHASECHK.TRANS64 P1, [R2+URZ+0x1b020], R3 ;  /* 0x01b02003020095a7 */ /* 0x000ea4000802007f */
[----:B--2---:R-:W-:Y:S05]  /*ccd0*/  @!P1 BRA `(.L_x_14) ;  /* 0xfffffffc00f09947 */ /* 0x004fea000383ffff */
[----:B------:R-:W-:Y:S05]  /*cce0*/  BRA `(.L_x_76) ;  /* 0xffffff4000087947 */ /* 0x000fea000383ffff */
.L_x_17:
[----:B-1----:R1:W2:Y:S02]  /*ccf0*/  SYNCS.PHASECHK.TRANS64.TRYWAIT P1, [R3+URZ+0x1b020], R4 ;  /* 0x01b02004030075a7 */ /* 0x0022a4000802017f */
[----:B--2---:R-:W-:Y:S05]  /*cd00*/  @!P1 NANOSLEEP.SYNCS 0x989680 ;  /* 0x009896800000995d */ /* 0x004fea0003900000 */
[----:B------:R-:W2:Y:S02]  /*cd10*/  @!P1 SYNCS.PHASECHK.TRANS64 P1, [R3+URZ+0x1b020], R4 ;  /* 0x01b02004030095a7 */ /* 0x000ea4000802007f */
[----:B--2---:R-:W-:Y:S05]  /*cd20*/  @!P1 BRA `(.L_x_17) ;  /* 0xfffffffc00f09947 */ /* 0x004fea000383ffff */
[----:B------:R-:W-:Y:S05]  /*cd30*/  BRA `(.L_x_77) ;  /* 0xffffff4000b47947 */ /* 0x000fea000383ffff */
.L_x_19:
[----:B-1----:R1:W2:Y:S02]  /*cd40*/  SYNCS.PHASECHK.TRANS64.TRYWAIT P1, [R3+URZ+0x1b020], R2 ;  /* 0x01b02002030075a7 */ /* 0x0022a4000802017f */
[----:B--2---:R-:W-:Y:S05]  /*cd50*/  @!P1 NANOSLEEP.SYNCS 0x989680 ;  /* 0x009896800000995d */ /* 0x004fea0003900000 */
[----:B------:R-:W2:Y:S02]  /*cd60*/  @!P1 SYNCS.PHASECHK.TRANS64 P1, [R3+URZ+0x1b020], R2 ;  /* 0x01b02002030095a7 */ /* 0x000ea4000802007f */
[----:B--2---:R-:W-:Y:S05]  /*cd70*/  @!P1 BRA `(.L_x_19) ;  /* 0xfffffffc00f09947 */ /* 0x004fea000383ffff */
[----:B------:R-:W-:Y:S05]  /*cd80*/  BRA `(.L_x_78) ;  /* 0xffffff44005c7947 */ /* 0x000fea000383ffff */
.L_x_21:
[----:B-1----:R1:W2:Y:S02]  /*cd90*/  SYNCS.PHASECHK.TRANS64.TRYWAIT P1, [R2+URZ+0x1b040], R89 ;  /* 0x01b04059020075a7 */ /* 0x0022a4000802017f */
[----:B--2---:R-:W-:Y:S05]  /*cda0*/  @!P1 NANOSLEEP.SYNCS 0x989680 ;  /* 0x009896800000995d */ /* 0x004fea0003900000 */
[----:B------:R-:W2:Y:S02]  /*cdb0*/  @!P1 SYNCS.PHASECHK.TRANS64 P1, [R2+URZ+0x1b040], R89 ;  /* 0x01b04059020095a7 */ /* 0x000ea4000802007f */
[----:B--2---:R-:W-:Y:S05]  /*cdc0*/  @!P1 BRA `(.L_x_21) ;  /* 0xfffffffc00f09947 */ /* 0x004fea000383ffff */
[----:B------:R-:W-:Y:S05]  /*cdd0*/  BRA `(.L_x_79) ;  /* 0xffffff48000c7947 */ /* 0x000fea000383ffff */
.L_x_22:
[----:B--2---:R2:W3:Y:S02]  /*cde0*/  SYNCS.PHASECHK.TRANS64.TRYWAIT P1, [R2+URZ+0x1b000], R89 ;  /* 0x01b00059020075a7 */ /* 0x0044e4000802017f */
[----:B---3--:R-:W-:Y:S05]  /*cdf0*/  @!P1 NANOSLEEP.SYNCS 0x989680 ;  /* 0x009896800000995d */ /* 0x008fea0003900000 */
[----:B------:R-:W3:Y:S02]  /*ce00*/  @!P1 SYNCS.PHASECHK.TRANS64 P1, [R2+URZ+0x1b000], R89 ;  /* 0x01b00059020095a7 */ /* 0x000ee4000802007f */
[----:B---3--:R-:W-:Y:S05]  /*ce10*/  @!P1 BRA `(.L_x_22) ;  /* 0xfffffffc00f09947 */ /* 0x008fea000383ffff */
[----:B------:R-:W-:Y:S05]  /*ce20*/  BRA `(.L_x_80) ;  /* 0xffffff4800187947 */ /* 0x000fea000383ffff */
.L_x_23:
[----:B-1----:R1:W3:Y:S02]  /*ce30*/  SYNCS.PHASECHK.TRANS64.TRYWAIT P6, [R2+URZ+0x1b008], R89 ;  /* 0x01b00859020075a7 */ /* 0x0022e400080c017f */
[----:B---3--:R-:W-:Y:S05]  /*ce40*/  @!P6 NANOSLEEP.SYNCS 0x989680 ;  /* 0x009896800000e95d */ /* 0x008fea0003900000 */
[----:B------:R-:W3:Y:S02]  /*ce50*/  @!P6 SYNCS.PHASECHK.TRANS64 P6, [R2+URZ+0x1b008], R89 ;  /* 0x01b008590200e5a7 */ /* 0x000ee400080c007f */
[----:B---3--:R-:W-:Y:S05]  /*ce60*/  @!P6 BRA `(.L_x_23) ;  /* 0xfffffffc00f0e947 */ /* 0x008fea000383ffff */
[----:B------:R-:W-:Y:S05]  /*ce70*/  BRA `(.L_x_81) ;  /* 0xffffff6000fc7947 */ /* 0x000fea000383ffff */
.L_x_25:
[----:B-1----:R1:W2:Y:S02]  /*ce80*/  SYNCS.PHASECHK.TRANS64.TRYWAIT P2, [R19+URZ+0x1b000], R14 ;  /* 0x01b0000e130075a7 */ /* 0x0022a4000804017f */
[----:B--2---:R-:W-:Y:S05]  /*ce90*/  @!P2 NANOSLEEP.SYNCS 0x989680 ;  /* 0x009896800000a95d */ /* 0x004fea0003900000 */
[----:B------:R-:W2:Y:S02]  /*cea0*/  @!P2 SYNCS.PHASECHK.TRANS64 P2, [R19+URZ+0x1b000], R14 ;  /* 0x01b0000e1300a5a7 */ /* 0x000ea4000804007f */
[----:B--2---:R-:W-:Y:S05]  /*ceb0*/  @!P2 BRA `(.L_x_25) ;  /* 0xfffffffc00f0a947 */ /* 0x004fea000383ffff */
[----:B------:R-:W-:Y:S05]  /*cec0*/  BRA `(.L_x_82) ;  /* 0xffffff7c00007947 */ /* 0x000fea000383ffff */
.L_x_28:
[----:B-1----:R1:W2:Y:S02]  /*ced0*/  SYNCS.PHASECHK.TRANS64.TRYWAIT P3, [R14+URZ+0x1b020], R19 ;  /* 0x01b020130e0075a7 */ /* 0x0022a4000806017f */
[----:B--2---:R-:W-:Y:S05]  /*cee0*/  @!P3 NANOSLEEP.SYNCS 0x989680 ;  /* 0x009896800000b95d */ /* 0x004fea0003900000 */
[----:B------:R-:W2:Y:S02]  /*cef0*/  @!P3 SYNCS.PHASECHK.TRANS64 P3, [R14+URZ+0x1b020], R19 ;  /* 0x01b020130e00b5a7 */ /* 0x000ea4000806007f */
[----:B--2---:R-:W-:Y:S05]  /*cf00*/  @!P3 BRA `(.L_x_28) ;  /* 0xfffffffc00f0b947 */ /* 0x004fea000383ffff */
[----:B------:R-:W-:Y:S05]  /*cf10*/  BRA `(.L_x_83) ;  /* 0xffffff7c00907947 */ /* 0x000fea000383ffff */
.L_x_30:
[----:B-1----:R1:W2:Y:S02]  /*cf20*/  SYNCS.PHASECHK.TRANS64.TRYWAIT P4, [R139+URZ+0x1b000], R22 ;  /* 0x01b000168b0075a7 */ /* 0x0022a4000808017f */
[----:B--2---:R-:W-:Y:S05]  /*cf30*/  @!P4 NANOSLEEP.SYNCS 0x989680 ;  /* 0x009896800000c95d */ /* 0x004fea0003900000 */
[----:B------:R-:W2:Y:S02]  /*cf40*/  @!P4 SYNCS.PHASECHK.TRANS64 P4, [R139+URZ+0x1b000], R22 ;  /* 0x01b000168b00c5a7 */ /* 0x000ea4000808007f */
[----:B--2---:R-:W-:Y:S05]  /*cf50*/  @!P4 BRA `(.L_x_30) ;  /* 0xfffffffc00f0c947 */ /* 0x004fea000383ffff */
[----:B------:R-:W-:Y:S05]  /*cf60*/  BRA `(.L_x_84) ;  /* 0xffffff8400b87947 */ /* 0x000fea000383ffff */
.L_x_34:
[----:B-1----:R1:W2:Y:S02]  /*cf70*/  SYNCS.PHASECHK.TRANS64.TRYWAIT P2, [R14+URZ+0x1b020], R21 ;  /* 0x01b020150e0075a7 */ /* 0x0022a4000804017f */
[----:B--2---:R-:W-:Y:S05]  /*cf80*/  @!P2 NANOSLEEP.SYNCS 0x989680 ;  /* 0x009896800000a95d */ /* 0x004fea0003900000 */
[----:B------:R-:W2:Y:S02]  /*cf90*/  @!P2 SYNCS.PHASECHK.TRANS64 P2, [R14+URZ+0x1b020], R21 ;  /* 0x01b020150e00a5a7 */ /* 0x000ea4000804007f */
[----:B--2---:R-:W-:Y:S05]  /*cfa0*/  @!P2 BRA `(.L_x_34) ;  /* 0xfffffffc00f0a947 */ /* 0x004fea000383ffff */
[----:B------:R-:W-:Y:S05]  /*cfb0*/  BRA `(.L_x_85) ;  /* 0xffffffa400fc7947 */ /* 0x000fea000383ffff */
.L_x_38:
[----:B--2---:R2:W3:Y:S02]  /*cfc0*/  SYNCS.PHASECHK.TRANS64.TRYWAIT P1, [R19+URZ+0x1b000], R18 ;  /* 0x01b00012130075a7 */ /* 0x0044e4000802017f */
[----:B---3--:R-:W-:Y:S05]  /*cfd0*/  @!P1 NANOSLEEP.SYNCS 0x989680 ;  /* 0x009896800000995d */ /* 0x008fea0003900000 */
[----:B------:R-:W3:Y:S02]  /*cfe0*/  @!P1 SYNCS.PHASECHK.TRANS64 P1, [R19+URZ+0x1b000], R18 ;  /* 0x01b00012130095a7 */ /* 0x000ee4000802007f */
[----:B---3--:R-:W-:Y:S05]  /*cff0*/  @!P1 BRA `(.L_x_38) ;  /* 0xfffffffc00f09947 */ /* 0x008fea000383ffff */
[----:B------:R-:W-:Y:S05]  /*d000*/  BRA `(.L_x_86) ;  /* 0xffffffa800d07947 */ /* 0x000fea000383ffff */
.L_x_41:
[----:B-1----:R1:W2:Y:S02]  /*d010*/  SYNCS.PHASECHK.TRANS64.TRYWAIT P2, [R18+URZ+0x1b020], R19 ;  /* 0x01b02013120075a7 */ /* 0x0022a4000804017f */
[----:B--2---:R-:W-:Y:S05]  /*d020*/  @!P2 NANOSLEEP.SYNCS 0x989680 ;  /* 0x009896800000a95d */ /* 0x004fea0003900000 */
[----:B------:R-:W2:Y:S02]  /*d030*/  @!P2 SYNCS.PHASECHK.TRANS64 P2, [R18+URZ+0x1b020], R19 ;  /* 0x01b020131200a5a7 */ /* 0x000ea4000804007f */
[----:B--2---:R-:W-:Y:S05]  /*d040*/  @!P2 BRA `(.L_x_41) ;  /* 0xfffffffc00f0a947 */ /* 0x004fea000383ffff */
[----:B------:R-:W-:Y:S05]  /*d050*/  BRA `(.L_x_87) ;  /* 0xffffffac00907947 */ /* 0x000fea000383ffff */
.L_x_44:
[----:B----4-:R4:W1:Y:S02]  /*d060*/  SYNCS.PHASECHK.TRANS64.TRYWAIT P6, [R142+URZ+0x1b000], R139 ;  /* 0x01b0008b8e0075a7 */ /* 0x01086400080c017f */
[----:B-1----:R-:W-:Y:S05]  /*d070*/  @!P6 NANOSLEEP.SYNCS 0x989680 ;  /* 0x009896800000e95d */ /* 0x002fea0003900000 */
[----:B------:R-:W1:Y:S02]  /*d080*/  @!P6 SYNCS.PHASECHK.TRANS64 P6, [R142+URZ+0x1b000], R139 ;  /* 0x01b0008b8e00e5a7 */ /* 0x000e6400080c007f */
[----:B-1----:R-:W-:Y:S05]  /*d090*/  @!P6 BRA `(.L_x_44) ;  /* 0xfffffffc00f0e947 */ /* 0x002fea000383ffff */
[----:B------:R-:W-:Y:S05]  /*d0a0*/  BRA `(.L_x_88) ;  /* 0xffffffbc00d07947 */ /* 0x000fea000383ffff */
.L_x_48:
[----:B-1----:R1:W2:Y:S02]  /*d0b0*/  SYNCS.PHASECHK.TRANS64.TRYWAIT P1, [R6+URZ+0x1b020], R21 ;  /* 0x01b02015060075a7 */ /* 0x0022a4000802017f */
[----:B--2---:R-:W-:Y:S05]  /*d0c0*/  @!P1 NANOSLEEP.SYNCS 0x989680 ;  /* 0x009896800000995d */ /* 0x004fea0003900000 */
[----:B------:R-:W2:Y:S02]  /*d0d0*/  @!P1 SYNCS.PHASECHK.TRANS64 P1, [R6+URZ+0x1b020], R21 ;  /* 0x01b02015060095a7 */ /* 0x000ea4000802007f */
[----:B--2---:R-:W-:Y:S05]  /*d0e0*/  @!P1 BRA `(.L_x_48) ;  /* 0xfffffffc00f09947 */ /* 0x004fea000383ffff */
[----:B------:R-:W-:Y:S05]  /*d0f0*/  BRA `(.L_x_89) ;  /* 0xffffffe000187947 */ /* 0x000fea000383ffff */
        .weak           $__internal_0_$__cuda_sm20_rcp_rn_f32_slowpath
        .type           $__internal_0_$__cuda_sm20_rcp_rn_f32_slowpath,@function
        .size           $__internal_0_$__cuda_sm20_rcp_rn_f32_slowpath,(.L_x_95 - $__internal_0_$__cuda_sm20_rcp_rn_f32_slowpath)
$__internal_0_$__cuda_sm20_rcp_rn_f32_slowpath:
[----:B------:R-:W-:Y:S01]  /*d100*/  IMAD.SHL.U32 R0, R3, 0x2, RZ ;  /* 0x0000000203007824 */ /* 0x000fe200078e00ff */
[----:B------:R-:W-:Y:S04]  /*d110*/  BSSY B2, `(.L_x_90) ;  /* 0x0000030000027945 */ /* 0x000fe80003800000 */
[----:B------:R-:W-:-:S04]  /*d120*/  SHF.R.U32.HI R13, RZ, 0x18, R0 ;  /* 0x00000018ff0d7819 */ /* 0x000fc80000011600 */
[----:B------:R-:W-:-:S13]  /*d130*/  ISETP.NE.U32.AND P0, PT, R13, RZ, PT ;  /* 0x000000ff0d00720c */ /* 0x000fda0003f05070 */
[----:B------:R-:W-:Y:S05]  /*d140*/  @P0 BRA `(.L_x_91) ;  /* 0x0000000000280947 */ /* 0x000fea0003800000 */
[----:B------:R-:W-:-:S04]  /*d150*/  SHF.L.U32 R0, R3, 0x1, RZ ;  /* 0x0000000103007819 */ /* 0x000fc800000006ff */
[----:B------:R-:W-:-:S13]  /*d160*/  ISETP.NE.AND P0, PT, R0, RZ, PT ;  /* 0x000000ff0000720c */ /* 0x000fda0003f05270 */
[----:B------:R-:W-:Y:S01]  /*d170*/  @P0 FFMA R5, R3, 1.84467440737095516160e+19, RZ ;  /* 0x5f80000003050823 */ /* 0x000fe200000000ff */
[----:B------:R-:W-:Y:S08]  /*d180*/  @!P0 MUFU.RCP R4, R3 ;  /* 0x0000000300048308 */ /* 0x000ff00000001000 */
[----:B------:R-:W1:Y:S02]  /*d190*/  @P0 MUFU.RCP R0, R5 ;  /* 0x0000000500000308 */ /* 0x000e640000001000 */
[----:B-1----:R-:W-:-:S04]  /*d1a0*/  @P0 FFMA R10, R5, R0, -1 ;  /* 0xbf800000050a0423 */ /* 0x002fc80000000000 */
[----:B------:R-:W-:-:S04]  /*d1b0*/  @P0 FADD.FTZ R11, -R10, -RZ ;  /* 0x800000ff0a0b0221 */ /* 0x000fc80000010100 */
[----:B------:R-:W-:-:S04]  /*d1c0*/  @P0 FFMA R0, R0, R11, R0 ;  /* 0x0000000b00000223 */ /* 0x000fc80000000000 */
[----:B------:R-:W-:Y:S01]  /*d1d0*/  @P0 FFMA R4, R0, 1.84467440737095516160e+19, RZ ;  /* 0x5f80000000040823 */ /* 0x000fe200000000ff */
[----:B------:R-:W-:Y:S06]  /*d1e0*/  BRA `(.L_x_92) ;  /* 0x0000000000887947 */ /* 0x000fec0003800000 */
.L_x_91:
[----:B------:R-:W-:-:S04]  /*d1f0*/  IADD3 R20, R13, -0xfd, RZ ;  /* 0xffffff030d147810 */ /* 0x000fc80007ffe0ff */
[----:B------:R-:W-:-:S13]  /*d200*/  ISETP.GT.U32.AND P0, PT, R20, 0x1, PT ;  /* 0x000000011400780c */ /* 0x000fda0003f04070 */
[----:B------:R-:W-:Y:S05]  /*d210*/  @P0 BRA `(.L_x_93) ;  /* 0x0000000000780947 */ /* 0x000fea0003800000 */
[----:B------:R-:W-:Y:S01]  /*d220*/  LOP3.LUT R0, R3, 0x7fffff, RZ, 0xc0, !PT ;  /* 0x007fffff03007812 */ /* 0x000fe200078ec0ff */
[----:B------:R-:W-:-:S03]  /*d230*/  IMAD.MOV.U32 R11, RZ, RZ, 0x3 ;  /* 0x00000003ff0b7424 */ /* 0x000fc600078e00ff */
[----:B------:R-:W-:Y:S02]  /*d240*/  LOP3.LUT R0, R0, 0x3f800000, RZ, 0xfc, !PT ;  /* 0x3f80000000007812 */ /* 0x000fe400078efcff */
[----:B------:R-:W-:Y:S02]  /*d250*/  SHF.L.U32 R11, R11, R20, RZ ;  /* 0x000000140b0b7219 */ /* 0x000fe400000006ff */
[----:B------:R-:W1:Y:S02]  /*d260*/  MUFU.RCP R5, R0 ;  /* 0x0000000000057308 */ /* 0x000e640000001000 */
[----:B-1----:R-:W-:-:S04]  /*d270*/  FFMA R4, R0, R5, -1 ;  /* 0xbf80000000047423 */ /* 0x002fc80000000005 */
[----:B------:R-:W-:-:S04]  /*d280*/  FADD.FTZ R4, -R4, -RZ ;  /* 0x800000ff04047221 */ /* 0x000fc80000010100 */
[CCC-:B------:R-:W-:Y:S01]  /*d290*/  FFMA.RM R10, R5.reuse, R4.reuse, R5.reuse ;  /* 0x00000004050a7223 */ /* 0x1c0fe20000004005 */
[----:B------:R-:W-:-:S04]  /*d2a0*/  FFMA.RP R5, R5, R4, R5 ;  /* 0x0000000405057223 */ /* 0x000fc80000008005 */
[C---:B------:R-:W-:Y:S02]  /*d2b0*/  LOP3.LUT R4, R10.reuse, 0x7fffff, RZ, 0xc0, !PT ;  /* 0x007fffff0a047812 */ /* 0x040fe400078ec0ff */
[----:B------:R-:W-:Y:S02]  /*d2c0*/  FSETP.NEU.FTZ.AND P0, PT, R10, R5, PT ;  /* 0x000000050a00720b */ /* 0x000fe40003f1d000 */
[----:B------:R-:W-:Y:S02]  /*d2d0*/  LOP3.LUT R4, R4, 0x800000, RZ, 0xfc, !PT ;  /* 0x0080000004047812 */ /* 0x000fe400078efcff */
[----:B------:R-:W-:Y:S02]  /*d2e0*/  SEL R5, RZ, 0xffffffff, !P0 ;  /* 0xffffffffff057807 */ /* 0x000fe40004000000 */
[----:B------:R-:W-:Y:S02]  /*d2f0*/  LOP3.LUT R11, R11, R4, RZ, 0xc0, !PT ;  /* 0x000000040b0b7212 */ /* 0x000fe400078ec0ff */
[----:B------:R-:W-:-:S02]  /*d300*/  IADD3 R5, -R5, RZ, RZ ;  /* 0x000000ff05057210 */ /* 0x000fc40007ffe1ff */
[-C--:B------:R-:W-:Y:S02]  /*d310*/  SHF.R.U32.HI R11, RZ, R20.reuse, R11 ;  /* 0x00000014ff0b7219 */ /* 0x080fe4000001160b */
[--C-:B------:R-:W-:Y:S01]  /*d320*/  LOP3.LUT P1, RZ, R5, R20, R4.reuse, 0xf8, !PT ;  /* 0x0000001405ff7212 */ /* 0x100fe2000782f804 */
[----:B------:R-:W-:Y:S01]  /*d330*/  VIADD R5, R13, 0xffffff04 ;  /* 0xffffff040d057836 */ /* 0x000fe20000000000 */
[C---:B------:R-:W-:Y:S02]  /*d340*/  LOP3.LUT P0, RZ, R11.reuse, 0x1, RZ, 0xc0, !PT ;  /* 0x000000010bff7812 */ /* 0x040fe4000780c0ff */
[----:B------:R-:W-:Y:S02]  /*d350*/  LOP3.LUT P2, RZ, R11, 0x2, RZ, 0xc0, !PT ;  /* 0x000000020bff7812 */ /* 0x000fe4000784c0ff */
[----:B------:R-:W-:Y:S02]  /*d360*/  SHF.R.U32.HI R4, RZ, R5, R4 ;  /* 0x00000005ff047219 */ /* 0x000fe40000011604 */
[----:B------:R-:W-:-:S02]  /*d370*/  PLOP3.LUT P0, PT, P0, P1, P2, 0xe0, 0x0 ;  /* 0x000000000000781c */ /* 0x000fc40000703c20 */
[----:B------:R-:W-:Y:S02]  /*d380*/  LOP3.LUT P1, RZ, R3, 0x7fffff, RZ, 0xc0, !PT ;  /* 0x007fffff03ff7812 */ /* 0x000fe4000782c0ff */
[----:B------:R-:W-:-:S04]  /*d390*/  SEL R0, RZ, 0x1, !P0 ;  /* 0x00000001ff007807 */ /* 0x000fc80004000000 */
[----:B------:R-:W-:-:S04]  /*d3a0*/  IADD3 R0, -R0, RZ, RZ ;  /* 0x000000ff00007210 */ /* 0x000fc80007ffe1ff */
[----:B------:R-:W-:-:S13]  /*d3b0*/  ISETP.GE.AND P0, PT, R0, RZ, PT ;  /* 0x000000ff0000720c */ /* 0x000fda0003f06270 */
[----:B------:R-:W-:-:S04]  /*d3c0*/  @!P0 IADD3 R4, R4, 0x1, RZ ;  /* 0x0000000104048810 */ /* 0x000fc80007ffe0ff */
[----:B------:R-:W-:-:S04]  /*d3d0*/  @!P1 SHF.L.U32 R4, R4, 0x1, RZ ;  /* 0x0000000104049819 */ /* 0x000fc800000006ff */
[----:B------:R-:W-:Y:S01]  /*d3e0*/  LOP3.LUT R4, R4, 0x80000000, R3, 0xf8, !PT ;  /* 0x8000000004047812 */ /* 0x000fe200078ef803 */
[----:B------:R-:W-:Y:S06]  /*d3f0*/  BRA `(.L_x_92) ;  /* 0x0000000000047947 */ /* 0x000fec0003800000 */
.L_x_93:
[----:B------:R1:W2:Y:S02]  /*d400*/  MUFU.RCP R4, R3 ;  /* 0x0000000300047308 */ /* 0x0002a40000001000 */
.L_x_92:
[----:B------:R-:W-:Y:S05]  /*d410*/  BSYNC B2 ;  /* 0x0000000000027941 */ /* 0x000fea0003800000 */
.L_x_90:
[----:B--2---:R-:W-:Y:S01]  /*d420*/  IMAD.MOV.U32 R0, RZ, RZ, R4 ;  /* 0x000000ffff007224 */ /* 0x004fe200078e0004 */
[----:B------:R-:W-:Y:S02]  /*d430*/  MOV R4, R12 ;  /* 0x0000000c00047202 */ /* 0x000fe40000000f00 */
[----:B------:R-:W-:-:S04]  /*d440*/  MOV R5, 0x0 ;  /* 0x0000000000057802 */ /* 0x000fc80000000f00 */
[----:B-1----:R-:W-:Y:S05]  /*d450*/  RET.REL.NODEC R4 `(_ZN7cutlass13device_kernelINS_4fmha6kernel13FmhaKernelTmaINS1_10collective15FmhaMainloopTmaINS_6half_tEfN4cute5tupleIJNS7_1CILi64EEENS9_ILi128EEENS9_ILi96EEEEEENS4_14ResidualFusionEJEEENS4_15FmhaFwdEpilogueIS6_fNS8_IJSA_SC_SB_EEEEEJEEEEEvNT_6ParamsE) ;  /* 0xffffff2804e87950 */ /* 0x002fea0003c3ffff */
.L_x_94:
[----:B------:R-:W-:-:S00]  /*d460*/  BRA `(.L_x_94) ;  /* 0xfffffffc00fc7947 */ /* 0x000fc0000383ffff */
[----:B------:R-:W-:-:S00]  /*d470*/  NOP ;  /* 0x0000000000007918 */ /* 0x000fc00000000000 */
        /* <DEDUP_REMOVED lines=8> */
.L_x_95:


//--------------------- .nv.global.init           --------------------------
	.section	.nv.global.init,"aw",@progbits
.nv.global.init:
	.type		$str$23,@object
	.size		$str$23,($str$24 - $str$23)
$str$23:
        /*0000*/ 	.byte	0x28, 0x61, 0x64, 0x64, 0x72, 0x65, 0x73, 0x73, 0x20, 0x26, 0x20, 0x6d, 0x61, 0x73, 0x6b, 0x29
        /*0010*/ 	.byte	0x20, 0x3d, 0x3d, 0x20, 0x30, 0x00
	.type		$str$24,@object
	.size		$str$24,(__unnamed_1 - $str$24)
$str$24:
        /*0016*/ 	.byte	0x2f, 0x74, 0x6d, 0x70, 0x2f, 0x63, 0x75, 0x74, 0x6c, 0x61, 0x73, 0x73, 0x5f, 0x73, 0x77, 0x65
        /*0026*/ 	.byte	0x65, 0x70, 0x5f, 0x73, 0x72, 0x63, 0x2f, 0x69, 0x6e, 0x63, 0x6c, 0x75, 0x64, 0x65, 0x2f, 0x63
        /*0036*/ 	.byte	0x75, 0x74, 0x65, 0x2f, 0x70, 0x6f, 0x69, 0x6e, 0x74, 0x65, 0x72, 0x5f, 0x66, 0x6c, 0x61, 0x67
        /*0046*/ 	.byte	0x67, 0x65, 0x64, 0x2e, 0x68, 0x70, 0x70, 0x00
	.type		__unnamed_1,@object
	.size		__unnamed_1,(__unnamed_2 - __unnamed_1)
__unnamed_1:
        /*004e*/ 	.byte	0x61, 0x75, 0x74, 0x6f, 0x20, 0x63, 0x75, 0x74, 0x65, 0x3a, 0x3a, 0x61, 0x73, 0x5f, 0x70, 0x6f
        /* <DEDUP_REMOVED lines=27> */
        /*020e*/ 	.byte	0x3e, 0x3e, 0x3e, 0x3e, 0x3e, 0x5d, 0x00
	.type		__unnamed_2,@object
	.size		__unnamed_2,(.L_1 - __unnamed_2)
__unnamed_2:
        /* <DEDUP_REMOVED lines=29> */
.L_1:


//--------------------- .nv.shared._ZN7cutlass13device_kernelINS_4fmha6kernel13FmhaKernelTmaINS1_10collective15FmhaMainloopTmaINS_6half_tEfN4cute5tupleIJNS7_1CILi64EEENS9_ILi128EEENS9_ILi96EEEEEENS4_14ResidualFusionEJEEENS4_15FmhaFwdEpilogueIS6_fNS8_IJSA_SC_SB_EEEEEJEEEEEvNT_6ParamsE --------------------------
	.section	.nv.shared._ZN7cutlass13device_kernelINS_4fmha6kernel13FmhaKernelTmaINS1_10collective15FmhaMainloopTmaINS_6half_tEfN4cute5tupleIJNS7_1CILi64EEENS9_ILi128EEENS9_ILi96EEEEEENS4_14ResidualFusionEJEEENS4_15FmhaFwdEpilogueIS6_fNS8_IJSA_SC_SB_EEEEEJEEEEEvNT_6ParamsE,"aw",@nobits
	.sectionflags	@""
	.align	16
	.zero		1024


//--------------------- .nv.shared.reserved.0     --------------------------
	.section	.nv.shared.reserved.0,"aw",@nobits
	.weak		__nv_reservedSMEM_offset_0_alias
	.size		__nv_reservedSMEM_offset_0_alias, 0, 0
	.other		__nv_reservedSMEM_offset_0_alias,@"STO_CUDA_RESERVED_SHARED STV_DEFAULT"
__nv_reservedSMEM_offset_0_alias:
	.zero		0


//--------------------- .nv.global                --------------------------
	.section	.nv.global,"aw",@nobits
.nv.global:
	.type		_ZN39_INTERNAL_8adb1db8_4_k_cu_c25bb900_31144cute1_E,@object
	.size		_ZN39_INTERNAL_8adb1db8_4_k_cu_c25bb900_31144cute1_E,(_ZN39_INTERNAL_8adb1db8_4_k_cu_c25bb900_31144cuda3std3__45__cpo6cbeginE - _ZN39_INTERNAL_8adb1db8_4_k_cu_c25bb900_31144cute1_E)
_ZN39_INTERNAL_8adb1db8_4_k_cu_c25bb900_31144cute1_E:
	.zero		1
	.type		_ZN39_INTERNAL_8adb1db8_4_k_cu_c25bb900_31144cuda3std3__45__cpo6cbeginE,@object
	.size		_ZN39_INTERNAL_8adb1db8_4_k_cu_c25bb900_31144cuda3std3__45__cpo6cbeginE,(_ZN39_INTERNAL_8adb1db8_4_k_cu_c25bb900_31144cuda3std3__48in_placeE - _ZN39_INTERNAL_8adb1db8_4_k_cu_c25bb900_31144cuda3std3__45__cpo6cbeginE)
_ZN39_INTERNAL_8adb1db8_4_k_cu_c25bb900_31144cuda3std3__45__cpo6cbeginE:
	.zero		1
	.type		_ZN39_INTERNAL_8adb1db8_4_k_cu_c25bb900_31144cuda3std3__48in_placeE,@object
	.size		_ZN39_INTERNAL_8adb1db8_4_k_cu_c25bb900_31144cuda3std3__48in_placeE,(_ZN39_INTERNAL_8adb1db8_4_k_cu_c25bb900_31144cuda3std6ranges3__45__cpo9iter_moveE - _ZN39_INTERNAL_8adb1db8_4_k_cu_c25bb900_31144cuda3std3__48in_placeE)
_ZN39_INTERNAL_8adb1db8_4_k_cu_c25bb900_31144cuda3std3__48in_placeE:
	.zero		1
	.type		_ZN39_INTERNAL_8adb1db8_4_k_cu_c25bb900_31144cuda3std6ranges3__45__cpo9iter_moveE,@object
	.size		_ZN39_INTERNAL_8adb1db8_4_k_cu_c25bb900_31144cuda3std6ranges3__45__cpo9iter_moveE,(_ZN39_INTERNAL_8adb1db8_4_k_cu_c25bb900_31144cuda3std3__45__cpo5beginE - _ZN39_INTERNAL_8adb1db8_4_k_cu_c25bb900_31144cuda3std6ranges3__45__cpo9iter_moveE)
_ZN39_INTERNAL_8adb1db8_4_k_cu_c25bb900_31144cuda3std6ranges3__45__cpo9iter_moveE:
	.zero		1
	.type		_ZN39_INTERNAL_8adb1db8_4_k_cu_c25bb900_31144cuda3std3__45__cpo5beginE,@object
	.size		_ZN39_INTERNAL_8adb1db8_4_k_cu_c25bb900_31144cuda3std3__45__cpo5beginE,(_ZN39_INTERNAL_8adb1db8_4_k_cu_c25bb900_31144cuda3std3__441_GLOBAL__N__8adb1db8_4_k_cu_c25bb900_31146ignoreE - _ZN39_INTERNAL_8adb1db8_4_k_cu_c25bb900_31144cuda3std3__45__cpo5beginE)
_ZN39_INTERNAL_8adb1db8_4_k_cu_c25bb900_31144cuda3std3__45__cpo5beginE:
	.zero		1
	.type		_ZN39_INTERNAL_8adb1db8_4_k_cu_c25bb900_31144cuda3std3__441_GLOBAL__N__8adb1db8_4_k_cu_c25bb900_31146ignoreE,@object
	.size		_ZN39_INTERNAL_8adb1db8_4_k_cu_c25bb900_31144cuda3std3__441_GLOBAL__N__8adb1db8_4_k_cu_c25bb900_31146ignoreE,(_ZN39_INTERNAL_8adb1db8_4_k_cu_c25bb900_31144cute7productE - _ZN39_INTERNAL_8adb1db8_4_k_cu_c25bb900_31144cuda3std3__441_GLOBAL__N__8adb1db8_4_k_cu_c25bb900_31146ignoreE)
_ZN39_INTERNAL_8adb1db8_4_k_cu_c25bb900_31144cuda3std3__441_GLOBAL__N__8adb1db8_4_k_cu_c25bb900_31146ignoreE:
	.zero		1
	.type		_ZN39_INTERNAL_8adb1db8_4_k_cu_c25bb900_31144cute7productE,@object
	.size		_ZN39_INTERNAL_8adb1db8_4_k_cu_c25bb900_31144cute7productE,(_ZN39_INTERNAL_8adb1db8_4_k_cu_c25bb900_31144cuda3std3__45__cpo3endE - _ZN39_INTERNAL_8adb1db8_4_k_cu_c25bb900_31144cute7productE)
_ZN39_INTERNAL_8adb1db8_4_k_cu_c25bb900_31144cute7productE:
	.zero		1
	.type		_ZN39_INTERNAL_8adb1db8_4_k_cu_c25bb900_31144cuda3std3__45__cpo3endE,@object
	.size		_ZN39_INTERNAL_8adb1db8_4_k_cu_c25bb900_31144cuda3std3__45__cpo3endE,(_ZN39_INTERNAL_8adb1db8_4_k_cu_c25bb900_31144cuda3std3__419piecewise_constructE - _ZN39_INTERNAL_8adb1db8_4_k_cu_c25bb900_31144cuda3std3__45__cpo3endE)
_ZN39_INTERNAL_8adb1db8_4_k_cu_c25bb900_31144cuda3std3__45__cpo3endE:
	.zero		1
	.type		_ZN39_INTERNAL_8adb1db8_4_k_cu_c25bb900_31144cuda3std3__419piecewise_constructE,@object
	.size		_ZN39_INTERNAL_8adb1db8_4_k_cu_c25bb900_31144cuda3std3__419piecewise_constructE,(_ZN39_INTERNAL_8adb1db8_4_k_cu_c25bb900_31144cuda3std3__45__cpo4cendE - _ZN39_INTERNAL_8adb1db8_4_k_cu_c25bb900_31144cuda3std3__419piecewise_constructE)
_ZN39_INTERNAL_8adb1db8_4_k_cu_c25bb900_31144cuda3std3__419piecewise_constructE:
	.zero		1
	.type		_ZN39_INTERNAL_8adb1db8_4_k_cu_c25bb900_31144cuda3std3__45__cpo4cendE,@object
	.size		_ZN39_INTERNAL_8adb1db8_4_k_cu_c25bb900_31144cuda3std3__45__cpo4cendE,(_ZN39_INTERNAL_8adb1db8_4_k_cu_c25bb900_31144cuda3std6ranges3__45__cpo4swapE - _ZN39_INTERNAL_8adb1db8_4_k_cu_c25bb900_31144cuda3std3__45__cpo4cendE)
_ZN39_INTERNAL_8adb1db8_4_k_cu_c25bb900_31144cuda3std3__45__cpo4cendE:
	.zero		1
	.type		_ZN39_INTERNAL_8adb1db8_4_k_cu_c25bb900_31144cuda3std6ranges3__45__cpo4swapE,@object
	.size		_ZN39_INTERNAL_8adb1db8_4_k_cu_c25bb900_31144cuda3std6ranges3__45__cpo4swapE,(.L_9 - _ZN39_INTERNAL_8adb1db8_4_k_cu_c25bb900_31144cuda3std6ranges3__45__cpo4swapE)
_ZN39_INTERNAL_8adb1db8_4_k_cu_c25bb900_31144cuda3std6ranges3__45__cpo4swapE:
	.zero		1
.L_9:


//--------------------- .nv.constant0._ZN7cutlass13device_kernelINS_4fmha6kernel13FmhaKernelTmaINS1_10collective15FmhaMainloopTmaINS_6half_tEfN4cute5tupleIJNS7_1CILi64EEENS9_ILi128EEENS9_ILi96EEEEEENS4_14ResidualFusionEJEEENS4_15FmhaFwdEpilogueIS6_fNS8_IJSA_SC_SB_EEEEEJEEEEEvNT_6ParamsE --------------------------
	.section	.nv.constant0._ZN7cutlass13device_kernelINS_4fmha6kernel13FmhaKernelTmaINS1_10collective15FmhaMainloopTmaINS_6half_tEfN4cute5tupleIJNS7_1CILi64EEENS9_ILi128EEENS9_ILi96EEEEEENS4_14ResidualFusionEJEEENS4_15FmhaFwdEpilogueIS6_fNS8_IJSA_SC_SB_EEEEEJEEEEEvNT_6ParamsE,"a",@progbits
	.sectionflags	@""
	.align	4
.nv.constant0._ZN7cutlass13device_kernelINS_4fmha6kernel13FmhaKernelTmaINS1_10collective15FmhaMainloopTmaINS_6half_tEfN4cute5tupleIJNS7_1CILi64EEENS9_ILi128EEENS9_ILi96EEEEEENS4_14ResidualFusionEJEEENS4_15FmhaFwdEpilogueIS6_fNS8_IJSA_SC_SB_EEEEEJEEEEEvNT_6ParamsE:
	.zero		2688


//--------------------- SYMBOLS --------------------------

	.type		.nv.reservedSmem.offset0,@object
	.size		.nv.reservedSmem.offset0,0x4
	.type		__assertfail,@function
